//
// Generated by NVIDIA NVVM Compiler
//
// Compiler Build ID: CL-36424714
// Cuda compilation tools, release 13.0, V13.0.88
// Based on NVVM 20.0.0
//

.version 9.0
.target sm_100
.address_size 64

	// .globl	_Z21calculate_counts_cudaiiiPjPiS0_PfS1_
// _ZZ21calculate_cross_cuda2PjiS_E5cache has been demoted
// _ZZ20estimate_result_cudaPfPjifS_E5cache has been demoted
// _ZZ12my_sum_arrayPjS_iE5cache has been demoted

.visible .entry _Z21calculate_counts_cudaiiiPjPiS0_PfS1_(
	.param .u32 _Z21calculate_counts_cudaiiiPjPiS0_PfS1__param_0,
	.param .u32 _Z21calculate_counts_cudaiiiPjPiS0_PfS1__param_1,
	.param .u32 _Z21calculate_counts_cudaiiiPjPiS0_PfS1__param_2,
	.param .u64 .ptr .align 1 _Z21calculate_counts_cudaiiiPjPiS0_PfS1__param_3,
	.param .u64 .ptr .align 1 _Z21calculate_counts_cudaiiiPjPiS0_PfS1__param_4,
	.param .u64 .ptr .align 1 _Z21calculate_counts_cudaiiiPjPiS0_PfS1__param_5,
	.param .u64 .ptr .align 1 _Z21calculate_counts_cudaiiiPjPiS0_PfS1__param_6,
	.param .u64 .ptr .align 1 _Z21calculate_counts_cudaiiiPjPiS0_PfS1__param_7
)
{
	.reg .pred 	%p<7>;
	.reg .b32 	%r<31>;
	.reg .b32 	%f<16>;
	.reg .b64 	%rd<21>;
	.reg .b64 	%fd<6>;

	ld.param.u32 	%r12, [_Z21calculate_counts_cudaiiiPjPiS0_PfS1__param_0];
	ld.param.u32 	%r13, [_Z21calculate_counts_cudaiiiPjPiS0_PfS1__param_1];
	ld.param.u32 	%r14, [_Z21calculate_counts_cudaiiiPjPiS0_PfS1__param_2];
	ld.param.u64 	%rd6, [_Z21calculate_counts_cudaiiiPjPiS0_PfS1__param_3];
	ld.param.u64 	%rd7, [_Z21calculate_counts_cudaiiiPjPiS0_PfS1__param_4];
	ld.param.u64 	%rd8, [_Z21calculate_counts_cudaiiiPjPiS0_PfS1__param_5];
	ld.param.u64 	%rd9, [_Z21calculate_counts_cudaiiiPjPiS0_PfS1__param_6];
	ld.param.u64 	%rd10, [_Z21calculate_counts_cudaiiiPjPiS0_PfS1__param_7];
	mov.u32 	%r15, %ctaid.x;
	mov.u32 	%r1, %ntid.x;
	mov.u32 	%r16, %tid.x;
	mad.lo.s32 	%r26, %r15, %r1, %r16;
	setp.ge.s32 	%p1, %r26, %r12;
	@%p1 bra 	$L__BB0_7;
	mov.u32 	%r17, %nctaid.x;
	mul.lo.s32 	%r3, %r17, %r1;
	cvta.to.global.u64 	%rd1, %rd9;
	cvta.to.global.u64 	%rd2, %rd10;
	cvta.to.global.u64 	%rd3, %rd7;
	cvta.to.global.u64 	%rd4, %rd8;
	cvta.to.global.u64 	%rd5, %rd6;
$L__BB0_2:
	mul.wide.s32 	%rd11, %r26, 4;
	add.s64 	%rd12, %rd1, %rd11;
	ld.global.f32 	%f1, [%rd12];
	add.s64 	%rd13, %rd2, %rd11;
	ld.global.f32 	%f9, [%rd13];
	add.s64 	%rd14, %rd3, %rd11;
	ld.global.u32 	%r19, [%rd14];
	add.s64 	%rd15, %rd4, %rd11;
	ld.global.u32 	%r20, [%rd15];
	cvt.rn.f32.s32 	%f2, %r19;
	cos.approx.f32 	%f3, %f9;
	cvt.rn.f32.s32 	%f4, %r20;
	sin.approx.f32 	%f5, %f9;
	cvt.f64.f32 	%fd2, %f1;
	mul.f64 	%fd3, %fd2, 0d3FF8000000000000;
	rcp.rn.f64 	%fd1, %fd3;
	mov.f32 	%f15, 0f00000000;
	mov.b32 	%r29, -1;
	mov.u32 	%r30, %r29;
$L__BB0_3:
	mul.f32 	%f10, %f15, %f3;
	fma.rn.f32 	%f11, %f1, %f10, %f2;
	cvt.rzi.s32.f32 	%r7, %f11;
	mul.f32 	%f12, %f15, %f5;
	mul.f32 	%f13, %f1, %f12;
	sub.f32 	%f14, %f4, %f13;
	cvt.rzi.s32.f32 	%r21, %f14;
	setp.eq.s32 	%p2, %r7, %r29;
	setp.eq.s32 	%p3, %r21, %r30;
	and.pred  	%p4, %p2, %p3;
	@%p4 bra 	$L__BB0_5;
	rem.s32 	%r22, %r21, %r14;
	mul.lo.s32 	%r23, %r22, %r13;
	cvt.s64.s32 	%rd16, %r23;
	rem.s32 	%r24, %r7, %r13;
	cvt.s64.s32 	%rd17, %r24;
	add.s64 	%rd18, %rd16, %rd17;
	shl.b64 	%rd19, %rd18, 2;
	add.s64 	%rd20, %rd5, %rd19;
	atom.global.inc.u32 	%r25, [%rd20], 99999;
	mov.u32 	%r29, %r7;
	mov.u32 	%r30, %r21;
$L__BB0_5:
	cvt.f64.f32 	%fd4, %f15;
	add.f64 	%fd5, %fd1, %fd4;
	cvt.rn.f32.f64 	%f15, %fd5;
	setp.le.f32 	%p5, %f15, 0f3F800000;
	@%p5 bra 	$L__BB0_3;
	add.s32 	%r26, %r26, %r3;
	setp.lt.s32 	%p6, %r26, %r12;
	@%p6 bra 	$L__BB0_2;
$L__BB0_7:
	ret;

}
	// .globl	_Z21calculate_cross_cuda2PjiS_
.visible .entry _Z21calculate_cross_cuda2PjiS_(
	.param .u64 .ptr .align 1 _Z21calculate_cross_cuda2PjiS__param_0,
	.param .u32 _Z21calculate_cross_cuda2PjiS__param_1,
	.param .u64 .ptr .align 1 _Z21calculate_cross_cuda2PjiS__param_2
)
{
	.reg .pred 	%p<8>;
	.reg .b32 	%r<33>;
	.reg .b64 	%rd<9>;
	// demoted variable
	.shared .align 4 .b8 _ZZ21calculate_cross_cuda2PjiS_E5cache[4096];
	ld.param.u64 	%rd2, [_Z21calculate_cross_cuda2PjiS__param_0];
	ld.param.u32 	%r14, [_Z21calculate_cross_cuda2PjiS__param_1];
	ld.param.u64 	%rd3, [_Z21calculate_cross_cuda2PjiS__param_2];
	mov.u32 	%r1, %ctaid.x;
	mov.u32 	%r32, %ntid.x;
	mov.u32 	%r3, %tid.x;
	mad.lo.s32 	%r29, %r1, %r32, %r3;
	setp.ge.s32 	%p1, %r29, %r14;
	mov.b32 	%r31, 0;
	@%p1 bra 	$L__BB1_3;
	mov.u32 	%r17, %nctaid.x;
	mul.lo.s32 	%r5, %r17, %r32;
	cvta.to.global.u64 	%rd1, %rd3;
	mov.b32 	%r31, 0;
$L__BB1_2:
	mul.wide.s32 	%rd4, %r29, 4;
	add.s64 	%rd5, %rd1, %rd4;
	ld.global.u32 	%r18, [%rd5];
	setp.gt.u32 	%p2, %r18, 1;
	add.s32 	%r19, %r31, %r18;
	add.s32 	%r20, %r19, -1;
	selp.b32 	%r31, %r20, %r31, %p2;
	add.s32 	%r29, %r29, %r5;
	setp.lt.s32 	%p3, %r29, %r14;
	@%p3 bra 	$L__BB1_2;
$L__BB1_3:
	shl.b32 	%r21, %r3, 2;
	mov.u32 	%r22, _ZZ21calculate_cross_cuda2PjiS_E5cache;
	add.s32 	%r11, %r22, %r21;
	st.shared.u32 	[%r11], %r31;
	bar.sync 	0;
	setp.lt.u32 	%p4, %r32, 2;
	@%p4 bra 	$L__BB1_7;
$L__BB1_4:
	shr.u32 	%r13, %r32, 1;
	setp.ge.u32 	%p5, %r3, %r13;
	@%p5 bra 	$L__BB1_6;
	shl.b32 	%r23, %r13, 2;
	add.s32 	%r24, %r11, %r23;
	ld.shared.u32 	%r25, [%r24];
	ld.shared.u32 	%r26, [%r11];
	add.s32 	%r27, %r26, %r25;
	st.shared.u32 	[%r11], %r27;
$L__BB1_6:
	bar.sync 	0;
	setp.gt.u32 	%p6, %r32, 3;
	mov.u32 	%r32, %r13;
	@%p6 bra 	$L__BB1_4;
$L__BB1_7:
	setp.ne.s32 	%p7, %r3, 0;
	@%p7 bra 	$L__BB1_9;
	ld.shared.u32 	%r28, [_ZZ21calculate_cross_cuda2PjiS_E5cache];
	cvta.to.global.u64 	%rd6, %rd2;
	mul.wide.u32 	%rd7, %r1, 4;
	add.s64 	%rd8, %rd6, %rd7;
	st.global.u32 	[%rd8], %r28;
$L__BB1_9:
	ret;

}
	// .globl	_Z20calculate_cross_cudaiPjPiS0_PfS1_
.visible .entry _Z20calculate_cross_cudaiPjPiS0_PfS1_(
	.param .u32 _Z20calculate_cross_cudaiPjPiS0_PfS1__param_0,
	.param .u64 .ptr .align 1 _Z20calculate_cross_cudaiPjPiS0_PfS1__param_1,
	.param .u64 .ptr .align 1 _Z20calculate_cross_cudaiPjPiS0_PfS1__param_2,
	.param .u64 .ptr .align 1 _Z20calculate_cross_cudaiPjPiS0_PfS1__param_3,
	.param .u64 .ptr .align 1 _Z20calculate_cross_cudaiPjPiS0_PfS1__param_4,
	.param .u64 .ptr .align 1 _Z20calculate_cross_cudaiPjPiS0_PfS1__param_5
)
{
	.reg .pred 	%p<27>;
	.reg .b32 	%r<34>;
	.reg .b32 	%f<62>;
	.reg .b64 	%rd<27>;

	ld.param.u32 	%r15, [_Z20calculate_cross_cudaiPjPiS0_PfS1__param_0];
	ld.param.u64 	%rd6, [_Z20calculate_cross_cudaiPjPiS0_PfS1__param_1];
	ld.param.u64 	%rd7, [_Z20calculate_cross_cudaiPjPiS0_PfS1__param_2];
	ld.param.u64 	%rd8, [_Z20calculate_cross_cudaiPjPiS0_PfS1__param_3];
	ld.param.u64 	%rd9, [_Z20calculate_cross_cudaiPjPiS0_PfS1__param_4];
	ld.param.u64 	%rd10, [_Z20calculate_cross_cudaiPjPiS0_PfS1__param_5];
	cvta.to.global.u64 	%rd1, %rd6;
	cvta.to.global.u64 	%rd2, %rd8;
	cvta.to.global.u64 	%rd3, %rd7;
	cvta.to.global.u64 	%rd4, %rd10;
	cvta.to.global.u64 	%rd5, %rd9;
	mov.u32 	%r16, %ctaid.x;
	mov.u32 	%r17, %ntid.x;
	mov.u32 	%r18, %tid.x;
	mad.lo.s32 	%r1, %r16, %r17, %r18;
	mov.u32 	%r19, %ctaid.y;
	mov.u32 	%r20, %ntid.y;
	mov.u32 	%r21, %tid.y;
	mad.lo.s32 	%r2, %r19, %r20, %r21;
	setp.le.s32 	%p1, %r1, %r2;
	max.s32 	%r22, %r1, %r2;
	setp.ge.s32 	%p2, %r22, %r15;
	or.pred  	%p3, %p2, %p1;
	@%p3 bra 	$L__BB2_13;
	mul.wide.u32 	%rd11, %r1, 4;
	add.s64 	%rd12, %rd5, %rd11;
	ld.global.f32 	%f20, [%rd12];
	add.s64 	%rd13, %rd4, %rd11;
	ld.global.f32 	%f21, [%rd13];
	add.s64 	%rd14, %rd3, %rd11;
	ld.global.u32 	%r23, [%rd14];
	cvt.rn.f32.s32 	%f5, %r23;
	add.s64 	%rd15, %rd2, %rd11;
	ld.global.u32 	%r24, [%rd15];
	cvt.rn.f32.s32 	%f6, %r24;
	cos.approx.f32 	%f22, %f21;
	fma.rn.f32 	%f23, %f20, %f22, %f5;
	cvt.rzi.s32.f32 	%r30, %f23;
	sin.approx.f32 	%f24, %f21;
	mul.f32 	%f25, %f20, %f24;
	sub.f32 	%f26, %f6, %f25;
	cvt.rzi.s32.f32 	%r31, %f26;
	cvt.rn.f32.s32 	%f3, %r30;
	setp.leu.f32 	%p4, %f5, %f3;
	@%p4 bra 	$L__BB2_3;
	cvt.rzi.s32.f32 	%r30, %f5;
	cvt.rzi.s32.f32 	%r6, %f6;
	cvt.rn.f32.s32 	%f6, %r31;
	mov.f32 	%f5, %f3;
	mov.u32 	%r31, %r6;
$L__BB2_3:
	cvt.rn.f32.s32 	%f7, %r30;
	setp.neu.f32 	%p5, %f5, %f7;
	cvt.rn.f32.s32 	%f27, %r31;
	setp.neu.f32 	%p6, %f6, %f27;
	and.pred  	%p7, %p5, %p6;
	@%p7 bra 	$L__BB2_5;
	add.s64 	%rd26, %rd1, %rd11;
	atom.global.inc.u32 	%r29, [%rd26], 99999;
	bra.uni 	$L__BB2_13;
$L__BB2_5:
	mul.wide.u32 	%rd16, %r2, 4;
	add.s64 	%rd17, %rd5, %rd16;
	ld.global.f32 	%f28, [%rd17];
	add.s64 	%rd18, %rd4, %rd16;
	ld.global.f32 	%f29, [%rd18];
	add.s64 	%rd19, %rd3, %rd16;
	ld.global.u32 	%r25, [%rd19];
	cvt.rn.f32.s32 	%f60, %r25;
	add.s64 	%rd20, %rd2, %rd16;
	ld.global.u32 	%r26, [%rd20];
	cvt.rn.f32.s32 	%f61, %r26;
	cos.approx.f32 	%f30, %f29;
	fma.rn.f32 	%f31, %f28, %f30, %f60;
	cvt.rzi.s32.f32 	%r32, %f31;
	sin.approx.f32 	%f32, %f29;
	mul.f32 	%f33, %f28, %f32;
	sub.f32 	%f34, %f61, %f33;
	cvt.rzi.s32.f32 	%r33, %f34;
	cvt.rn.f32.s32 	%f11, %r32;
	setp.leu.f32 	%p8, %f60, %f11;
	@%p8 bra 	$L__BB2_7;
	cvt.rzi.s32.f32 	%r32, %f60;
	cvt.rzi.s32.f32 	%r12, %f61;
	cvt.rn.f32.s32 	%f61, %r33;
	mov.f32 	%f60, %f11;
	mov.u32 	%r33, %r12;
$L__BB2_7:
	cvt.rn.f32.s32 	%f15, %r32;
	setp.neu.f32 	%p9, %f60, %f15;
	cvt.rn.f32.s32 	%f35, %r33;
	setp.neu.f32 	%p10, %f61, %f35;
	and.pred  	%p11, %p9, %p10;
	@%p11 bra 	$L__BB2_9;
	add.s64 	%rd24, %rd1, %rd11;
	atom.global.inc.u32 	%r28, [%rd24], 99999;
	bra.uni 	$L__BB2_13;
$L__BB2_9:
	mul.f32 	%f36, %f5, %f27;
	mul.f32 	%f37, %f6, %f7;
	sub.f32 	%f38, %f36, %f37;
	sub.f32 	%f17, %f15, %f60;
	mul.f32 	%f39, %f38, %f17;
	mul.f32 	%f40, %f60, %f35;
	mul.f32 	%f41, %f61, %f15;
	sub.f32 	%f42, %f40, %f41;
	sub.f32 	%f18, %f7, %f5;
	mul.f32 	%f43, %f18, %f42;
	sub.f32 	%f44, %f39, %f43;
	sub.f32 	%f45, %f6, %f27;
	mul.f32 	%f46, %f45, %f17;
	sub.f32 	%f47, %f61, %f35;
	mul.f32 	%f48, %f18, %f47;
	sub.f32 	%f49, %f46, %f48;
	div.rn.f32 	%f50, %f44, %f49;
	mul.f32 	%f51, %f47, %f50;
	sub.f32 	%f19, %f51, %f42;
	setp.le.f32 	%p12, %f5, %f50;
	setp.le.f32 	%p13, %f50, %f7;
	and.pred  	%p14, %p12, %p13;
	setp.le.f32 	%p15, %f60, %f50;
	and.pred  	%p16, %p15, %p14;
	setp.le.f32 	%p17, %f50, %f15;
	and.pred  	%p18, %p17, %p16;
	@%p18 bra 	$L__BB2_11;
	div.rn.f32 	%f52, %f19, %f17;
	setp.gtu.f32 	%p19, %f6, %f52;
	setp.gtu.f32 	%p20, %f52, %f27;
	or.pred  	%p21, %p19, %p20;
	setp.gtu.f32 	%p22, %f61, %f52;
	or.pred  	%p23, %p21, %p22;
	setp.gtu.f32 	%p24, %f52, %f35;
	or.pred  	%p25, %p23, %p24;
	@%p25 bra 	$L__BB2_13;
$L__BB2_11:
	sub.f32 	%f54, %f27, %f6;
	div.rn.f32 	%f55, %f18, %f54;
	sub.f32 	%f56, %f35, %f61;
	div.rn.f32 	%f57, %f17, %f56;
	setp.eq.f32 	%p26, %f55, %f57;
	@%p26 bra 	$L__BB2_13;
	add.s64 	%rd22, %rd1, %rd11;
	atom.global.inc.u32 	%r27, [%rd22], 99999;
$L__BB2_13:
	ret;

}
	// .globl	_Z7fillOnePfi
.visible .entry _Z7fillOnePfi(
	.param .u64 .ptr .align 1 _Z7fillOnePfi_param_0,
	.param .u32 _Z7fillOnePfi_param_1
)
{
	.reg .pred 	%p<3>;
	.reg .b32 	%r<12>;
	.reg .b64 	%rd<5>;

	ld.param.u64 	%rd2, [_Z7fillOnePfi_param_0];
	ld.param.u32 	%r6, [_Z7fillOnePfi_param_1];
	mov.u32 	%r7, %ctaid.x;
	mov.u32 	%r1, %ntid.x;
	mov.u32 	%r8, %tid.x;
	mad.lo.s32 	%r11, %r7, %r1, %r8;
	setp.ge.s32 	%p1, %r11, %r6;
	@%p1 bra 	$L__BB3_3;
	mov.u32 	%r9, %nctaid.x;
	mul.lo.s32 	%r3, %r9, %r1;
	cvta.to.global.u64 	%rd1, %rd2;
$L__BB3_2:
	mul.wide.s32 	%rd3, %r11, 4;
	add.s64 	%rd4, %rd1, %rd3;
	mov.b32 	%r10, 1065353216;
	st.global.u32 	[%rd4], %r10;
	add.s32 	%r11, %r11, %r3;
	setp.lt.s32 	%p2, %r11, %r6;
	@%p2 bra 	$L__BB3_2;
$L__BB3_3:
	ret;

}
	// .globl	_Z20estimate_result_cudaPfPjifS_
.visible .entry _Z20estimate_result_cudaPfPjifS_(
	.param .u64 .ptr .align 1 _Z20estimate_result_cudaPfPjifS__param_0,
	.param .u64 .ptr .align 1 _Z20estimate_result_cudaPfPjifS__param_1,
	.param .u32 _Z20estimate_result_cudaPfPjifS__param_2,
	.param .f32 _Z20estimate_result_cudaPfPjifS__param_3,
	.param .u64 .ptr .align 1 _Z20estimate_result_cudaPfPjifS__param_4
)
{
	.reg .pred 	%p<58>;
	.reg .b32 	%r<64>;
	.reg .b32 	%f<256>;
	.reg .b64 	%rd<15>;
	// demoted variable
	.shared .align 4 .b8 _ZZ20estimate_result_cudaPfPjifS_E5cache[4096];
	ld.param.u64 	%rd4, [_Z20estimate_result_cudaPfPjifS__param_0];
	ld.param.u64 	%rd5, [_Z20estimate_result_cudaPfPjifS__param_1];
	ld.param.u32 	%r13, [_Z20estimate_result_cudaPfPjifS__param_2];
	ld.param.f32 	%f38, [_Z20estimate_result_cudaPfPjifS__param_3];
	ld.param.u64 	%rd3, [_Z20estimate_result_cudaPfPjifS__param_4];
	cvta.to.global.u64 	%rd1, %rd5;
	cvta.to.global.u64 	%rd2, %rd4;
	mov.u32 	%r1, %ctaid.x;
	mov.u32 	%r63, %ntid.x;
	mov.u32 	%r3, %tid.x;
	mad.lo.s32 	%r61, %r1, %r63, %r3;
	setp.ge.s32 	%p2, %r61, %r13;
	mov.f32 	%f255, 0f00000000;
	@%p2 bra 	$L__BB4_28;
	abs.f32 	%f40, %f38;
	setp.lt.f32 	%p3, %f40, 0f00800000;
	mul.f32 	%f41, %f40, 0f4B800000;
	selp.f32 	%f42, %f41, %f40, %p3;
	selp.f32 	%f43, 0fC1C00000, 0f00000000, %p3;
	mov.b32 	%r14, %f42;
	add.s32 	%r15, %r14, -1060439283;
	and.b32  	%r16, %r15, -8388608;
	sub.s32 	%r17, %r14, %r16;
	mov.b32 	%f44, %r17;
	cvt.rn.f32.s32 	%f45, %r16;
	fma.rn.f32 	%f46, %f45, 0f34000000, %f43;
	add.f32 	%f47, %f44, 0fBF800000;
	add.f32 	%f48, %f44, 0f3F800000;
	rcp.approx.ftz.f32 	%f49, %f48;
	add.f32 	%f50, %f47, %f47;
	mul.f32 	%f51, %f50, %f49;
	mul.f32 	%f52, %f51, %f51;
	sub.f32 	%f53, %f47, %f51;
	add.f32 	%f54, %f53, %f53;
	neg.f32 	%f55, %f51;
	fma.rn.f32 	%f56, %f55, %f47, %f54;
	mul.rn.f32 	%f57, %f49, %f56;
	fma.rn.f32 	%f58, %f52, 0f3A2C32E4, 0f3B52E7DB;
	fma.rn.f32 	%f59, %f58, %f52, 0f3C93BB73;
	fma.rn.f32 	%f60, %f59, %f52, 0f3DF6384F;
	mul.rn.f32 	%f61, %f60, %f52;
	fma.rn.f32 	%f62, %f51, 0f3FB8AA3B, %f46;
	sub.f32 	%f63, %f46, %f62;
	fma.rn.f32 	%f64, %f51, 0f3FB8AA3B, %f63;
	fma.rn.f32 	%f65, %f57, 0f3FB8AA3B, %f64;
	fma.rn.f32 	%f66, %f51, 0f32A55E34, %f65;
	mul.f32 	%f67, %f61, 0f40400000;
	fma.rn.f32 	%f68, %f67, %f57, %f66;
	fma.rn.f32 	%f69, %f61, %f51, %f68;
	add.rn.f32 	%f2, %f62, %f69;
	neg.f32 	%f70, %f62;
	add.rn.f32 	%f71, %f2, %f70;
	neg.f32 	%f72, %f71;
	add.rn.f32 	%f3, %f69, %f72;
	setp.eq.f32 	%p4, %f38, 0f00000000;
	setp.eq.f32 	%p5, %f40, 0f7F800000;
	or.pred  	%p1, %p4, %p5;
	setp.lt.f32 	%p6, %f38, 0f00000000;
	add.f32 	%f4, %f38, %f38;
	mov.b32 	%r18, %f4;
	and.b32  	%r19, %r18, 2147483647;
	mov.b32 	%f5, %r19;
	mov.u32 	%r20, %nctaid.x;
	mul.lo.s32 	%r5, %r20, %r63;
	mov.f32 	%f255, 0f00000000;
	@%p6 bra 	$L__BB4_6;
	not.pred 	%p13, %p1;
$L__BB4_3:
	setp.eq.f32 	%p7, %f38, 0f3F800000;
	mul.wide.s32 	%rd6, %r61, 4;
	add.s64 	%rd7, %rd2, %rd6;
	ld.global.f32 	%f23, [%rd7];
	add.s64 	%rd8, %rd1, %rd6;
	ld.global.u32 	%r21, [%rd8];
	cvt.rn.f32.u32 	%f24, %r21;
	setp.eq.s32 	%p8, %r21, 0;
	or.pred  	%p9, %p7, %p8;
	mov.f32 	%f253, 0f3F800000;
	@%p9 bra 	$L__BB4_22;
	setp.num.f32 	%p10, %f40, %f40;
	abs.f32 	%f75, %f24;
	setp.num.f32 	%p11, %f75, %f75;
	and.pred  	%p12, %p10, %p11;
	@%p12 bra 	$L__BB4_19;
	add.rn.f32 	%f253, %f38, %f24;
	bra.uni 	$L__BB4_22;
$L__BB4_6:
	setp.eq.f32 	%p30, %f38, 0f3F800000;
	mul.wide.s32 	%rd9, %r61, 4;
	add.s64 	%rd10, %rd2, %rd9;
	ld.global.f32 	%f7, [%rd10];
	add.s64 	%rd11, %rd1, %rd9;
	ld.global.u32 	%r39, [%rd11];
	cvt.rn.f32.u32 	%f8, %r39;
	mul.f32 	%f161, %f8, 0f3F000000;
	cvt.rzi.f32.f32 	%f162, %f161;
	add.f32 	%f163, %f162, %f162;
	sub.f32 	%f164, %f8, %f163;
	abs.f32 	%f9, %f164;
	setp.eq.s32 	%p31, %r39, 0;
	or.pred  	%p32, %p30, %p31;
	mov.f32 	%f250, 0f3F800000;
	@%p32 bra 	$L__BB4_13;
	setp.nan.f32 	%p33, %f40, %f40;
	abs.f32 	%f165, %f8;
	setp.nan.f32 	%p34, %f165, %f165;
	or.pred  	%p35, %p33, %p34;
	@%p35 bra 	$L__BB4_12;
	@%p1 bra 	$L__BB4_11;
	setp.eq.f32 	%p36, %f38, 0fBF800000;
	setp.eq.f32 	%p37, %f165, 0f7F800000;
	and.pred  	%p38, %p36, %p37;
	@%p38 bra 	$L__BB4_13;
	mul.rn.f32 	%f167, %f2, %f8;
	cvt.rni.f32.f32 	%f168, %f167;
	sub.f32 	%f169, %f167, %f168;
	neg.f32 	%f170, %f167;
	fma.rn.f32 	%f171, %f2, %f8, %f170;
	fma.rn.f32 	%f172, %f3, %f8, %f171;
	add.f32 	%f173, %f169, %f172;
	setp.gt.f32 	%p39, %f168, 0f00000000;
	selp.b32 	%r41, 0, -2097152000, %p39;
	setp.lt.f32 	%p40, %f167, 0f00000000;
	selp.f32 	%f174, 0f00000000, 0f7F800000, %p40;
	abs.f32 	%f175, %f167;
	setp.gt.f32 	%p41, %f175, 0f43180000;
	cvt.rzi.s32.f32 	%r42, %f168;
	shl.b32 	%r43, %r42, 23;
	sub.s32 	%r44, %r43, %r41;
	mov.b32 	%f176, %r44;
	add.s32 	%r45, %r41, 2130706432;
	mov.b32 	%f177, %r45;
	fma.rn.f32 	%f178, %f173, 0f391FCB8E, 0f3AAF85ED;
	fma.rn.f32 	%f179, %f178, %f173, 0f3C1D9856;
	fma.rn.f32 	%f180, %f179, %f173, 0f3D6357BB;
	fma.rn.f32 	%f181, %f180, %f173, 0f3E75FDEC;
	fma.rn.f32 	%f182, %f181, %f173, 0f3F317218;
	fma.rn.f32 	%f183, %f182, %f173, 0f3F800000;
	mul.f32 	%f184, %f183, %f177;
	mul.f32 	%f185, %f184, %f176;
	selp.f32 	%f186, %f174, %f185, %p41;
	setp.neu.f32 	%p42, %f9, 0f3F800000;
	neg.f32 	%f187, %f186;
	selp.f32 	%f250, %f186, %f187, %p42;
	bra.uni 	$L__BB4_13;
$L__BB4_11:
	setp.neu.f32 	%p43, %f9, 0f3F800000;
	selp.f32 	%f250, %f5, %f4, %p43;
	bra.uni 	$L__BB4_13;
$L__BB4_12:
	add.rn.f32 	%f250, %f38, %f8;
$L__BB4_13:
	sub.f32 	%f15, %f7, %f250;
	abs.f32 	%f16, %f15;
	setp.eq.f32 	%p44, %f15, 0f3F800000;
	mov.f32 	%f251, 0f3F800000;
	@%p44 bra 	$L__BB4_18;
	setp.nan.f32 	%p45, %f16, %f16;
	@%p45 bra 	$L__BB4_17;
	setp.lt.f32 	%p46, %f16, 0f00800000;
	mul.f32 	%f189, %f16, 0f4B800000;
	selp.f32 	%f190, %f189, %f16, %p46;
	mov.b32 	%r46, %f190;
	add.s32 	%r47, %r46, -1060439283;
	and.b32  	%r48, %r47, -8388608;
	sub.s32 	%r49, %r46, %r48;
	mov.b32 	%f191, %r49;
	cvt.rn.f32.s32 	%f192, %r48;
	selp.f32 	%f193, 0fC1C00000, 0f00000000, %p46;
	fma.rn.f32 	%f194, %f192, 0f34000000, %f193;
	add.f32 	%f195, %f191, 0fBF800000;
	add.f32 	%f196, %f191, 0f3F800000;
	rcp.approx.ftz.f32 	%f197, %f196;
	add.f32 	%f198, %f195, %f195;
	mul.f32 	%f199, %f198, %f197;
	mul.f32 	%f200, %f199, %f199;
	neg.f32 	%f201, %f199;
	sub.f32 	%f202, %f195, %f199;
	add.f32 	%f203, %f202, %f202;
	fma.rn.f32 	%f204, %f201, %f195, %f203;
	mul.rn.f32 	%f205, %f197, %f204;
	fma.rn.f32 	%f206, %f200, 0f3A2C32E4, 0f3B52E7DB;
	fma.rn.f32 	%f207, %f206, %f200, 0f3C93BB73;
	fma.rn.f32 	%f208, %f207, %f200, 0f3DF6384F;
	mul.rn.f32 	%f209, %f208, %f200;
	fma.rn.f32 	%f210, %f199, 0f3FB8AA3B, %f194;
	mul.f32 	%f211, %f209, 0f40400000;
	sub.f32 	%f212, %f194, %f210;
	fma.rn.f32 	%f213, %f199, 0f3FB8AA3B, %f212;
	fma.rn.f32 	%f214, %f205, 0f3FB8AA3B, %f213;
	fma.rn.f32 	%f215, %f199, 0f32A55E34, %f214;
	fma.rn.f32 	%f216, %f211, %f205, %f215;
	fma.rn.f32 	%f217, %f209, %f199, %f216;
	add.rn.f32 	%f218, %f210, %f217;
	mov.f32 	%f219, 0f40000000;
	mul.rn.f32 	%f220, %f218, %f219;
	cvt.rni.f32.f32 	%f221, %f220;
	sub.f32 	%f222, %f220, %f221;
	neg.f32 	%f223, %f220;
	fma.rn.f32 	%f224, %f218, 0f40000000, %f223;
	neg.f32 	%f225, %f210;
	add.rn.f32 	%f226, %f218, %f225;
	neg.f32 	%f227, %f226;
	add.rn.f32 	%f228, %f217, %f227;
	fma.rn.f32 	%f229, %f228, 0f40000000, %f224;
	add.f32 	%f230, %f222, %f229;
	setp.gt.f32 	%p47, %f221, 0f00000000;
	selp.b32 	%r50, 0, -2097152000, %p47;
	setp.neu.f32 	%p48, %f15, 0f00000000;
	setp.neu.f32 	%p49, %f16, 0f7F800000;
	setp.lt.f32 	%p50, %f220, 0f00000000;
	selp.f32 	%f231, 0f00000000, 0f7F800000, %p50;
	abs.f32 	%f232, %f220;
	setp.gt.f32 	%p51, %f232, 0f43180000;
	cvt.rzi.s32.f32 	%r51, %f221;
	shl.b32 	%r52, %r51, 23;
	sub.s32 	%r53, %r52, %r50;
	mov.b32 	%f233, %r53;
	add.s32 	%r54, %r50, 2130706432;
	mov.b32 	%f234, %r54;
	fma.rn.f32 	%f235, %f230, 0f391FCB8E, 0f3AAF85ED;
	fma.rn.f32 	%f236, %f235, %f230, 0f3C1D9856;
	fma.rn.f32 	%f237, %f236, %f230, 0f3D6357BB;
	fma.rn.f32 	%f238, %f237, %f230, 0f3E75FDEC;
	fma.rn.f32 	%f239, %f238, %f230, 0f3F317218;
	fma.rn.f32 	%f240, %f239, %f230, 0f3F800000;
	mul.f32 	%f241, %f240, %f234;
	mul.f32 	%f242, %f241, %f233;
	selp.f32 	%f251, %f231, %f242, %p51;
	and.pred  	%p52, %p48, %p49;
	@%p52 bra 	$L__BB4_18;
	add.f32 	%f243, %f15, %f15;
	mov.b32 	%r55, %f243;
	and.b32  	%r56, %r55, 2147483647;
	mov.b32 	%f251, %r56;
	bra.uni 	$L__BB4_18;
$L__BB4_17:
	mov.f32 	%f244, 0f40000000;
	add.rn.f32 	%f251, %f15, %f244;
$L__BB4_18:
	add.f32 	%f255, %f255, %f251;
	add.s32 	%r61, %r61, %r5;
	setp.lt.s32 	%p53, %r61, %r13;
	@%p53 bra 	$L__BB4_6;
	bra.uni 	$L__BB4_28;
$L__BB4_19:
	@%p13 bra 	$L__BB4_21;
	mul.f32 	%f97, %f24, 0f3F000000;
	cvt.rzi.f32.f32 	%f98, %f97;
	add.f32 	%f99, %f98, %f98;
	sub.f32 	%f100, %f24, %f99;
	abs.f32 	%f101, %f100;
	setp.neu.f32 	%p19, %f101, 0f3F800000;
	selp.f32 	%f253, %f5, %f4, %p19;
	bra.uni 	$L__BB4_22;
$L__BB4_21:
	mul.rn.f32 	%f76, %f2, %f24;
	cvt.rni.f32.f32 	%f77, %f76;
	sub.f32 	%f78, %f76, %f77;
	neg.f32 	%f79, %f76;
	fma.rn.f32 	%f80, %f2, %f24, %f79;
	fma.rn.f32 	%f81, %f3, %f24, %f80;
	add.f32 	%f82, %f78, %f81;
	setp.gt.f32 	%p14, %f77, 0f00000000;
	selp.b32 	%r23, 0, -2097152000, %p14;
	setp.eq.f32 	%p15, %f38, 0fBF800000;
	setp.eq.f32 	%p16, %f75, 0f7F800000;
	setp.lt.f32 	%p17, %f76, 0f00000000;
	selp.f32 	%f83, 0f00000000, 0f7F800000, %p17;
	abs.f32 	%f84, %f76;
	setp.gt.f32 	%p18, %f84, 0f43180000;
	cvt.rzi.s32.f32 	%r24, %f77;
	shl.b32 	%r25, %r24, 23;
	sub.s32 	%r26, %r25, %r23;
	mov.b32 	%f85, %r26;
	add.s32 	%r27, %r23, 2130706432;
	mov.b32 	%f86, %r27;
	fma.rn.f32 	%f87, %f82, 0f391FCB8E, 0f3AAF85ED;
	fma.rn.f32 	%f88, %f87, %f82, 0f3C1D9856;
	fma.rn.f32 	%f89, %f88, %f82, 0f3D6357BB;
	fma.rn.f32 	%f90, %f89, %f82, 0f3E75FDEC;
	fma.rn.f32 	%f91, %f90, %f82, 0f3F317218;
	fma.rn.f32 	%f92, %f91, %f82, 0f3F800000;
	mul.f32 	%f93, %f92, %f86;
	mul.f32 	%f94, %f93, %f85;
	selp.f32 	%f95, %f83, %f94, %p18;
	selp.f32 	%f96, 0f3F800000, %f95, %p16;
	selp.f32 	%f253, %f96, %f95, %p15;
$L__BB4_22:
	sub.f32 	%f30, %f23, %f253;
	abs.f32 	%f31, %f30;
	setp.eq.f32 	%p20, %f30, 0f3F800000;
	mov.f32 	%f254, 0f3F800000;
	@%p20 bra 	$L__BB4_27;
	setp.num.f32 	%p21, %f31, %f31;
	@%p21 bra 	$L__BB4_25;
	mov.f32 	%f158, 0f40000000;
	add.rn.f32 	%f254, %f30, %f158;
	bra.uni 	$L__BB4_27;
$L__BB4_25:
	setp.lt.f32 	%p22, %f31, 0f00800000;
	mul.f32 	%f103, %f31, 0f4B800000;
	selp.f32 	%f104, %f103, %f31, %p22;
	mov.b32 	%r28, %f104;
	add.s32 	%r29, %r28, -1060439283;
	and.b32  	%r30, %r29, -8388608;
	sub.s32 	%r31, %r28, %r30;
	mov.b32 	%f105, %r31;
	cvt.rn.f32.s32 	%f106, %r30;
	selp.f32 	%f107, 0fC1C00000, 0f00000000, %p22;
	fma.rn.f32 	%f108, %f106, 0f34000000, %f107;
	add.f32 	%f109, %f105, 0fBF800000;
	add.f32 	%f110, %f105, 0f3F800000;
	rcp.approx.ftz.f32 	%f111, %f110;
	add.f32 	%f112, %f109, %f109;
	mul.f32 	%f113, %f112, %f111;
	mul.f32 	%f114, %f113, %f113;
	neg.f32 	%f115, %f113;
	sub.f32 	%f116, %f109, %f113;
	add.f32 	%f117, %f116, %f116;
	fma.rn.f32 	%f118, %f115, %f109, %f117;
	mul.rn.f32 	%f119, %f111, %f118;
	fma.rn.f32 	%f120, %f114, 0f3A2C32E4, 0f3B52E7DB;
	fma.rn.f32 	%f121, %f120, %f114, 0f3C93BB73;
	fma.rn.f32 	%f122, %f121, %f114, 0f3DF6384F;
	mul.rn.f32 	%f123, %f122, %f114;
	fma.rn.f32 	%f124, %f113, 0f3FB8AA3B, %f108;
	mul.f32 	%f125, %f123, 0f40400000;
	sub.f32 	%f126, %f108, %f124;
	fma.rn.f32 	%f127, %f113, 0f3FB8AA3B, %f126;
	fma.rn.f32 	%f128, %f119, 0f3FB8AA3B, %f127;
	fma.rn.f32 	%f129, %f113, 0f32A55E34, %f128;
	fma.rn.f32 	%f130, %f125, %f119, %f129;
	fma.rn.f32 	%f131, %f123, %f113, %f130;
	add.rn.f32 	%f132, %f124, %f131;
	mov.f32 	%f133, 0f40000000;
	mul.rn.f32 	%f134, %f132, %f133;
	cvt.rni.f32.f32 	%f135, %f134;
	sub.f32 	%f136, %f134, %f135;
	neg.f32 	%f137, %f134;
	fma.rn.f32 	%f138, %f132, 0f40000000, %f137;
	neg.f32 	%f139, %f124;
	add.rn.f32 	%f140, %f132, %f139;
	neg.f32 	%f141, %f140;
	add.rn.f32 	%f142, %f131, %f141;
	fma.rn.f32 	%f143, %f142, 0f40000000, %f138;
	add.f32 	%f144, %f136, %f143;
	setp.gt.f32 	%p23, %f135, 0f00000000;
	selp.b32 	%r32, 0, -2097152000, %p23;
	setp.neu.f32 	%p24, %f30, 0f00000000;
	setp.neu.f32 	%p25, %f31, 0f7F800000;
	setp.lt.f32 	%p26, %f134, 0f00000000;
	selp.f32 	%f145, 0f00000000, 0f7F800000, %p26;
	abs.f32 	%f146, %f134;
	setp.gt.f32 	%p27, %f146, 0f43180000;
	cvt.rzi.s32.f32 	%r33, %f135;
	shl.b32 	%r34, %r33, 23;
	sub.s32 	%r35, %r34, %r32;
	mov.b32 	%f147, %r35;
	add.s32 	%r36, %r32, 2130706432;
	mov.b32 	%f148, %r36;
	fma.rn.f32 	%f149, %f144, 0f391FCB8E, 0f3AAF85ED;
	fma.rn.f32 	%f150, %f149, %f144, 0f3C1D9856;
	fma.rn.f32 	%f151, %f150, %f144, 0f3D6357BB;
	fma.rn.f32 	%f152, %f151, %f144, 0f3E75FDEC;
	fma.rn.f32 	%f153, %f152, %f144, 0f3F317218;
	fma.rn.f32 	%f154, %f153, %f144, 0f3F800000;
	mul.f32 	%f155, %f154, %f148;
	mul.f32 	%f156, %f155, %f147;
	selp.f32 	%f254, %f145, %f156, %p27;
	and.pred  	%p28, %p24, %p25;
	@%p28 bra 	$L__BB4_27;
	add.f32 	%f157, %f30, %f30;
	mov.b32 	%r37, %f157;
	and.b32  	%r38, %r37, 2147483647;
	mov.b32 	%f254, %r38;
$L__BB4_27:
	add.f32 	%f255, %f255, %f254;
	add.s32 	%r61, %r61, %r5;
	setp.lt.s32 	%p29, %r61, %r13;
	@%p29 bra 	$L__BB4_3;
$L__BB4_28:
	shl.b32 	%r57, %r3, 2;
	mov.u32 	%r58, _ZZ20estimate_result_cudaPfPjifS_E5cache;
	add.s32 	%r10, %r58, %r57;
	st.shared.f32 	[%r10], %f255;
	bar.sync 	0;
	setp.lt.u32 	%p54, %r63, 2;
	@%p54 bra 	$L__BB4_32;
$L__BB4_29:
	shr.u32 	%r12, %r63, 1;
	setp.ge.u32 	%p55, %r3, %r12;
	@%p55 bra 	$L__BB4_31;
	shl.b32 	%r59, %r12, 2;
	add.s32 	%r60, %r10, %r59;
	ld.shared.f32 	%f245, [%r60];
	ld.shared.f32 	%f246, [%r10];
	add.f32 	%f247, %f245, %f246;
	st.shared.f32 	[%r10], %f247;
$L__BB4_31:
	bar.sync 	0;
	setp.gt.u32 	%p56, %r63, 3;
	mov.u32 	%r63, %r12;
	@%p56 bra 	$L__BB4_29;
$L__BB4_32:
	setp.ne.s32 	%p57, %r3, 0;
	@%p57 bra 	$L__BB4_34;
	ld.shared.f32 	%f248, [_ZZ20estimate_result_cudaPfPjifS_E5cache];
	cvta.to.global.u64 	%rd12, %rd3;
	mul.wide.u32 	%rd13, %r1, 4;
	add.s64 	%rd14, %rd12, %rd13;
	st.global.f32 	[%rd14], %f248;
$L__BB4_34:
	ret;

}
	// .globl	_Z12my_sum_arrayPjS_i
.visible .entry _Z12my_sum_arrayPjS_i(
	.param .u64 .ptr .align 1 _Z12my_sum_arrayPjS_i_param_0,
	.param .u64 .ptr .align 1 _Z12my_sum_arrayPjS_i_param_1,
	.param .u32 _Z12my_sum_arrayPjS_i_param_2
)
{
	.reg .pred 	%p<7>;
	.reg .b32 	%r<28>;
	.reg .b64 	%rd<7>;
	// demoted variable
	.shared .align 4 .b8 _ZZ12my_sum_arrayPjS_iE5cache[4096];
	ld.param.u64 	%rd2, [_Z12my_sum_arrayPjS_i_param_0];
	ld.param.u64 	%rd3, [_Z12my_sum_arrayPjS_i_param_1];
	ld.param.u32 	%r12, [_Z12my_sum_arrayPjS_i_param_2];
	mov.u32 	%r1, %tid.x;
	setp.ge.s32 	%p1, %r1, %r12;
	mov.b32 	%r26, 0;
	@%p1 bra 	$L__BB5_3;
	mov.u32 	%r2, %ntid.x;
	cvta.to.global.u64 	%rd1, %rd3;
	mov.b32 	%r26, 0;
	mov.u32 	%r24, %r1;
$L__BB5_2:
	mul.wide.s32 	%rd4, %r24, 4;
	add.s64 	%rd5, %rd1, %rd4;
	ld.global.u32 	%r15, [%rd5];
	add.s32 	%r26, %r15, %r26;
	add.s32 	%r24, %r24, %r2;
	setp.lt.s32 	%p2, %r24, %r12;
	@%p2 bra 	$L__BB5_2;
$L__BB5_3:
	shl.b32 	%r16, %r1, 2;
	mov.u32 	%r17, _ZZ12my_sum_arrayPjS_iE5cache;
	add.s32 	%r8, %r17, %r16;
	st.shared.u32 	[%r8], %r26;
	bar.sync 	0;
	mov.u32 	%r27, %ntid.x;
	setp.lt.u32 	%p3, %r27, 2;
	@%p3 bra 	$L__BB5_7;
$L__BB5_4:
	shr.u32 	%r11, %r27, 1;
	setp.ge.u32 	%p4, %r1, %r11;
	@%p4 bra 	$L__BB5_6;
	shl.b32 	%r18, %r11, 2;
	add.s32 	%r19, %r8, %r18;
	ld.shared.u32 	%r20, [%r19];
	ld.shared.u32 	%r21, [%r8];
	add.s32 	%r22, %r21, %r20;
	st.shared.u32 	[%r8], %r22;
$L__BB5_6:
	bar.sync 	0;
	setp.gt.u32 	%p5, %r27, 3;
	mov.u32 	%r27, %r11;
	@%p5 bra 	$L__BB5_4;
$L__BB5_7:
	setp.ne.s32 	%p6, %r1, 0;
	@%p6 bra 	$L__BB5_9;
	ld.shared.u32 	%r23, [_ZZ12my_sum_arrayPjS_iE5cache];
	cvta.to.global.u64 	%rd6, %rd2;
	st.global.u32 	[%rd6], %r23;
$L__BB5_9:
	ret;

}
	// .globl	_Z16draw_result_cudaPjifPf
.visible .entry _Z16draw_result_cudaPjifPf(
	.param .u64 .ptr .align 1 _Z16draw_result_cudaPjifPf_param_0,
	.param .u32 _Z16draw_result_cudaPjifPf_param_1,
	.param .f32 _Z16draw_result_cudaPjifPf_param_2,
	.param .u64 .ptr .align 1 _Z16draw_result_cudaPjifPf_param_3
)
{
	.reg .pred 	%p<36>;
	.reg .b32 	%r<34>;
	.reg .b32 	%f<111>;
	.reg .b64 	%rd<13>;

	ld.param.u64 	%rd3, [_Z16draw_result_cudaPjifPf_param_0];
	ld.param.u32 	%r8, [_Z16draw_result_cudaPjifPf_param_1];
	ld.param.f32 	%f19, [_Z16draw_result_cudaPjifPf_param_2];
	ld.param.u64 	%rd4, [_Z16draw_result_cudaPjifPf_param_3];
	cvta.to.global.u64 	%rd1, %rd4;
	cvta.to.global.u64 	%rd2, %rd3;
	mov.u32 	%r9, %ctaid.x;
	mov.u32 	%r1, %ntid.x;
	mov.u32 	%r10, %tid.x;
	mad.lo.s32 	%r32, %r9, %r1, %r10;
	setp.ge.s32 	%p2, %r32, %r8;
	@%p2 bra 	$L__BB6_17;
	abs.f32 	%f20, %f19;
	setp.lt.f32 	%p3, %f20, 0f00800000;
	mul.f32 	%f21, %f20, 0f4B800000;
	selp.f32 	%f22, %f21, %f20, %p3;
	selp.f32 	%f23, 0fC1C00000, 0f00000000, %p3;
	mov.b32 	%r11, %f22;
	add.s32 	%r12, %r11, -1060439283;
	and.b32  	%r13, %r12, -8388608;
	sub.s32 	%r14, %r11, %r13;
	mov.b32 	%f24, %r14;
	cvt.rn.f32.s32 	%f25, %r13;
	fma.rn.f32 	%f26, %f25, 0f34000000, %f23;
	add.f32 	%f27, %f24, 0fBF800000;
	add.f32 	%f28, %f24, 0f3F800000;
	rcp.approx.ftz.f32 	%f29, %f28;
	add.f32 	%f30, %f27, %f27;
	mul.f32 	%f31, %f30, %f29;
	mul.f32 	%f32, %f31, %f31;
	sub.f32 	%f33, %f27, %f31;
	add.f32 	%f34, %f33, %f33;
	neg.f32 	%f35, %f31;
	fma.rn.f32 	%f36, %f35, %f27, %f34;
	mul.rn.f32 	%f37, %f29, %f36;
	fma.rn.f32 	%f38, %f32, 0f3A2C32E4, 0f3B52E7DB;
	fma.rn.f32 	%f39, %f38, %f32, 0f3C93BB73;
	fma.rn.f32 	%f40, %f39, %f32, 0f3DF6384F;
	mul.rn.f32 	%f41, %f40, %f32;
	fma.rn.f32 	%f42, %f31, 0f3FB8AA3B, %f26;
	sub.f32 	%f43, %f26, %f42;
	fma.rn.f32 	%f44, %f31, 0f3FB8AA3B, %f43;
	fma.rn.f32 	%f45, %f37, 0f3FB8AA3B, %f44;
	fma.rn.f32 	%f46, %f31, 0f32A55E34, %f45;
	mul.f32 	%f47, %f41, 0f40400000;
	fma.rn.f32 	%f48, %f47, %f37, %f46;
	fma.rn.f32 	%f49, %f41, %f31, %f48;
	add.rn.f32 	%f2, %f42, %f49;
	neg.f32 	%f50, %f42;
	add.rn.f32 	%f51, %f2, %f50;
	neg.f32 	%f52, %f51;
	add.rn.f32 	%f3, %f49, %f52;
	setp.eq.f32 	%p4, %f19, 0f00000000;
	setp.eq.f32 	%p5, %f20, 0f7F800000;
	or.pred  	%p1, %p4, %p5;
	setp.lt.f32 	%p6, %f19, 0f00000000;
	add.f32 	%f4, %f19, %f19;
	mov.b32 	%r15, %f4;
	and.b32  	%r16, %r15, 2147483647;
	mov.b32 	%f5, %r16;
	mov.u32 	%r17, %nctaid.x;
	mul.lo.s32 	%r3, %r17, %r1;
	@%p6 bra 	$L__BB6_2;
	bra.uni 	$L__BB6_10;
$L__BB6_2:
	setp.eq.f32 	%p21, %f19, 0f3F800000;
	mul.wide.s32 	%rd9, %r32, 4;
	add.s64 	%rd10, %rd2, %rd9;
	ld.global.u32 	%r25, [%rd10];
	cvt.rn.f32.u32 	%f6, %r25;
	mul.f32 	%f82, %f6, 0f3F000000;
	cvt.rzi.f32.f32 	%f83, %f82;
	add.f32 	%f84, %f83, %f83;
	sub.f32 	%f85, %f6, %f84;
	abs.f32 	%f7, %f85;
	setp.eq.s32 	%p22, %r25, 0;
	or.pred  	%p23, %p21, %p22;
	mov.f32 	%f109, 0f3F800000;
	@%p23 bra 	$L__BB6_9;
	setp.nan.f32 	%p24, %f20, %f20;
	abs.f32 	%f86, %f6;
	setp.nan.f32 	%p25, %f86, %f86;
	or.pred  	%p26, %p24, %p25;
	@%p26 bra 	$L__BB6_8;
	@%p1 bra 	$L__BB6_7;
	setp.eq.f32 	%p27, %f19, 0fBF800000;
	setp.eq.f32 	%p28, %f86, 0f7F800000;
	and.pred  	%p29, %p27, %p28;
	@%p29 bra 	$L__BB6_9;
	mul.rn.f32 	%f88, %f2, %f6;
	cvt.rni.f32.f32 	%f89, %f88;
	sub.f32 	%f90, %f88, %f89;
	neg.f32 	%f91, %f88;
	fma.rn.f32 	%f92, %f2, %f6, %f91;
	fma.rn.f32 	%f93, %f3, %f6, %f92;
	add.f32 	%f94, %f90, %f93;
	setp.gt.f32 	%p30, %f89, 0f00000000;
	selp.b32 	%r27, 0, -2097152000, %p30;
	setp.lt.f32 	%p31, %f88, 0f00000000;
	selp.f32 	%f95, 0f00000000, 0f7F800000, %p31;
	abs.f32 	%f96, %f88;
	setp.gt.f32 	%p32, %f96, 0f43180000;
	cvt.rzi.s32.f32 	%r28, %f89;
	shl.b32 	%r29, %r28, 23;
	sub.s32 	%r30, %r29, %r27;
	mov.b32 	%f97, %r30;
	add.s32 	%r31, %r27, 2130706432;
	mov.b32 	%f98, %r31;
	fma.rn.f32 	%f99, %f94, 0f391FCB8E, 0f3AAF85ED;
	fma.rn.f32 	%f100, %f99, %f94, 0f3C1D9856;
	fma.rn.f32 	%f101, %f100, %f94, 0f3D6357BB;
	fma.rn.f32 	%f102, %f101, %f94, 0f3E75FDEC;
	fma.rn.f32 	%f103, %f102, %f94, 0f3F317218;
	fma.rn.f32 	%f104, %f103, %f94, 0f3F800000;
	mul.f32 	%f105, %f104, %f98;
	mul.f32 	%f106, %f105, %f97;
	selp.f32 	%f107, %f95, %f106, %p32;
	setp.neu.f32 	%p33, %f7, 0f3F800000;
	neg.f32 	%f108, %f107;
	selp.f32 	%f109, %f107, %f108, %p33;
	bra.uni 	$L__BB6_9;
$L__BB6_7:
	setp.neu.f32 	%p34, %f7, 0f3F800000;
	selp.f32 	%f109, %f5, %f4, %p34;
	bra.uni 	$L__BB6_9;
$L__BB6_8:
	add.rn.f32 	%f109, %f19, %f6;
$L__BB6_9:
	add.s64 	%rd12, %rd1, %rd9;
	st.global.f32 	[%rd12], %f109;
	add.s32 	%r32, %r32, %r3;
	setp.lt.s32 	%p35, %r32, %r8;
	@%p35 bra 	$L__BB6_2;
	bra.uni 	$L__BB6_17;
$L__BB6_10:
	setp.eq.f32 	%p7, %f19, 0f3F800000;
	mul.wide.s32 	%rd5, %r32, 4;
	add.s64 	%rd6, %rd2, %rd5;
	ld.global.u32 	%r18, [%rd6];
	cvt.rn.f32.u32 	%f13, %r18;
	setp.eq.s32 	%p8, %r18, 0;
	or.pred  	%p9, %p7, %p8;
	mov.f32 	%f110, 0f3F800000;
	@%p9 bra 	$L__BB6_16;
	setp.num.f32 	%p10, %f20, %f20;
	abs.f32 	%f54, %f13;
	setp.num.f32 	%p11, %f54, %f54;
	and.pred  	%p12, %p10, %p11;
	@%p12 bra 	$L__BB6_13;
	add.rn.f32 	%f110, %f19, %f13;
	bra.uni 	$L__BB6_16;
$L__BB6_13:
	not.pred 	%p13, %p1;
	@%p13 bra 	$L__BB6_15;
	mul.f32 	%f76, %f13, 0f3F000000;
	cvt.rzi.f32.f32 	%f77, %f76;
	add.f32 	%f78, %f77, %f77;
	sub.f32 	%f79, %f13, %f78;
	abs.f32 	%f80, %f79;
	setp.neu.f32 	%p19, %f80, 0f3F800000;
	selp.f32 	%f110, %f5, %f4, %p19;
	bra.uni 	$L__BB6_16;
$L__BB6_15:
	mul.rn.f32 	%f55, %f2, %f13;
	cvt.rni.f32.f32 	%f56, %f55;
	sub.f32 	%f57, %f55, %f56;
	neg.f32 	%f58, %f55;
	fma.rn.f32 	%f59, %f2, %f13, %f58;
	fma.rn.f32 	%f60, %f3, %f13, %f59;
	add.f32 	%f61, %f57, %f60;
	setp.gt.f32 	%p14, %f56, 0f00000000;
	selp.b32 	%r20, 0, -2097152000, %p14;
	setp.eq.f32 	%p15, %f19, 0fBF800000;
	setp.eq.f32 	%p16, %f54, 0f7F800000;
	setp.lt.f32 	%p17, %f55, 0f00000000;
	selp.f32 	%f62, 0f00000000, 0f7F800000, %p17;
	abs.f32 	%f63, %f55;
	setp.gt.f32 	%p18, %f63, 0f43180000;
	cvt.rzi.s32.f32 	%r21, %f56;
	shl.b32 	%r22, %r21, 23;
	sub.s32 	%r23, %r22, %r20;
	mov.b32 	%f64, %r23;
	add.s32 	%r24, %r20, 2130706432;
	mov.b32 	%f65, %r24;
	fma.rn.f32 	%f66, %f61, 0f391FCB8E, 0f3AAF85ED;
	fma.rn.f32 	%f67, %f66, %f61, 0f3C1D9856;
	fma.rn.f32 	%f68, %f67, %f61, 0f3D6357BB;
	fma.rn.f32 	%f69, %f68, %f61, 0f3E75FDEC;
	fma.rn.f32 	%f70, %f69, %f61, 0f3F317218;
	fma.rn.f32 	%f71, %f70, %f61, 0f3F800000;
	mul.f32 	%f72, %f71, %f65;
	mul.f32 	%f73, %f72, %f64;
	selp.f32 	%f74, %f62, %f73, %p18;
	selp.f32 	%f75, 0f3F800000, %f74, %p16;
	selp.f32 	%f110, %f75, %f74, %p15;
$L__BB6_16:
	add.s64 	%rd8, %rd1, %rd5;
	st.global.f32 	[%rd8], %f110;
	add.s32 	%r32, %r32, %r3;
	setp.lt.s32 	%p20, %r32, %r8;
	@%p20 bra 	$L__BB6_10;
$L__BB6_17:
	ret;

}


// ===== COMPILED SASS (sm_100) =====

	.target	sm_100

	.elftype	@"ET_EXEC"


//--------------------- .note.nv.tkinfo           --------------------------
	.section	.note.nv.tkinfo,"",@"SHT_NOTE"
	.sectionflags	@"SHF_NOTE_NV_TKINFO"
	.tkinfo
        /*0018*/ 	.word	0x00000002
        /*0030*/ 	.string	""
        /*0030*/ 	.string	"ptxas"
        /*0030*/ 	.string	"Cuda compilation tools, release 13.0, V13.0.88"
        /*0030*/ 	.string	"Build cuda_13.0.r13.0/compiler.36424714_0"
        /*0030*/ 	.string	"-arch sm_100 -m 64 "



//--------------------- .note.nv.cuinfo           --------------------------
	.section	.note.nv.cuinfo,"",@"SHT_NOTE"
	.sectionflags	@"SHF_NOTE_NV_CUINFO"
        /*0018*/ 	.short	0x0002
        /*001a*/ 	.short	0x0064
        /*001c*/ 	.short	0x0082
	.zero		2


//--------------------- .nv.info                  --------------------------
	.section	.nv.info,"",@"SHT_CUDA_INFO"
	.align	4


	//----- nvinfo : EIATTR_REGCOUNT
	.align		4
        /*0000*/ 	.byte	0x04, 0x2f
        /*0002*/ 	.short	(.L_1 - .L_0)
	.align		4
.L_0:
        /*0004*/ 	.word	index@(_Z21calculate_counts_cudaiiiPjPiS0_PfS1_)
        /*0008*/ 	.word	0x0000001d


	//----- nvinfo : EIATTR_FRAME_SIZE
	.align		4
.L_1:
        /*000c*/ 	.byte	0x04, 0x11
        /*000e*/ 	.short	(.L_3 - .L_2)
	.align		4
.L_2:
        /*0010*/ 	.word	index@($__internal_1_$__cuda_sm20_dblrcp_rn_slowpath_v3)
        /*0014*/ 	.word	0x00000000


	//----- nvinfo : EIATTR_FRAME_SIZE
	.align		4
.L_3:
        /*0018*/ 	.byte	0x04, 0x11
        /*001a*/ 	.short	(.L_5 - .L_4)
	.align		4
.L_4:
        /*001c*/ 	.word	index@(_Z21calculate_counts_cudaiiiPjPiS0_PfS1_)
        /*0020*/ 	.word	0x00000000


	//----- nvinfo : EIATTR_REGCOUNT
	.align		4
.L_5:
        /*0024*/ 	.byte	0x04, 0x2f
        /*0026*/ 	.short	(.L_7 - .L_6)
	.align		4
.L_6:
        /*0028*/ 	.word	index@(_Z21calculate_cross_cuda2PjiS_)
        /*002c*/ 	.word	0x0000000e


	//----- nvinfo : EIATTR_FRAME_SIZE
	.align		4
.L_7:
        /*0030*/ 	.byte	0x04, 0x11
        /*0032*/ 	.short	(.L_9 - .L_8)
	.align		4
.L_8:
        /*0034*/ 	.word	index@(_Z21calculate_cross_cuda2PjiS_)
        /*0038*/ 	.word	0x00000000


	//----- nvinfo : EIATTR_REGCOUNT
	.align		4
.L_9:
        /*003c*/ 	.byte	0x04, 0x2f
        /*003e*/ 	.short	(.L_11 - .L_10)
	.align		4
.L_10:
        /*0040*/ 	.word	index@(_Z20calculate_cross_cudaiPjPiS0_PfS1_)
        /*0044*/ 	.word	0x0000001b


	//----- nvinfo : EIATTR_FRAME_SIZE
	.align		4
.L_11:
        /*0048*/ 	.byte	0x04, 0x11
        /*004a*/ 	.short	(.L_13 - .L_12)
	.align		4
.L_12:
        /*004c*/ 	.word	index@($__internal_0_$__cuda_sm3x_div_rn_noftz_f32_slowpath)
        /*0050*/ 	.word	0x00000000


	//----- nvinfo : EIATTR_FRAME_SIZE
	.align		4
.L_13:
        /*0054*/ 	.byte	0x04, 0x11
        /*0056*/ 	.short	(.L_15 - .L_14)
	.align		4
.L_14:
        /*0058*/ 	.word	index@(_Z20calculate_cross_cudaiPjPiS0_PfS1_)
        /*005c*/ 	.word	0x00000000


	//----- nvinfo : EIATTR_REGCOUNT
	.align		4
.L_15:
        /*0060*/ 	.byte	0x04, 0x2f
        /*0062*/ 	.short	(.L_17 - .L_16)
	.align		4
.L_16:
        /*0064*/ 	.word	index@(_Z7fillOnePfi)
        /*0068*/ 	.word	0x0000000c


	//----- nvinfo : EIATTR_FRAME_SIZE
	.align		4
.L_17:
        /*006c*/ 	.byte	0x04, 0x11
        /*006e*/ 	.short	(.L_19 - .L_18)
	.align		4
.L_18:
        /*0070*/ 	.word	index@(_Z7fillOnePfi)
        /*0074*/ 	.word	0x00000000


	//----- nvinfo : EIATTR_REGCOUNT
	.align		4
.L_19:
        /*0078*/ 	.byte	0x04, 0x2f
        /*007a*/ 	.short	(.L_21 - .L_20)
	.align		4
.L_20:
        /*007c*/ 	.word	index@(_Z20estimate_result_cudaPfPjifS_)
        /*0080*/ 	.word	0x0000001a


	//----- nvinfo : EIATTR_FRAME_SIZE
	.align		4
.L_21:
        /*0084*/ 	.byte	0x04, 0x11
        /*0086*/ 	.short	(.L_23 - .L_22)
	.align		4
.L_22:
        /*0088*/ 	.word	index@(_Z20estimate_result_cudaPfPjifS_)
        /*008c*/ 	.word	0x00000000


	//----- nvinfo : EIATTR_REGCOUNT
	.align		4
.L_23:
        /*0090*/ 	.byte	0x04, 0x2f
        /*0092*/ 	.short	(.L_25 - .L_24)
	.align		4
.L_24:
        /*0094*/ 	.word	index@(_Z12my_sum_arrayPjS_i)
        /*0098*/ 	.word	0x0000000b


	//----- nvinfo : EIATTR_FRAME_SIZE
	.align		4
.L_25:
        /*009c*/ 	.byte	0x04, 0x11
        /*009e*/ 	.short	(.L_27 - .L_26)
	.align		4
.L_26:
        /*00a0*/ 	.word	index@(_Z12my_sum_arrayPjS_i)
        /*00a4*/ 	.word	0x00000000


	//----- nvinfo : EIATTR_REGCOUNT
	.align		4
.L_27:
        /*00a8*/ 	.byte	0x04, 0x2f
        /*00aa*/ 	.short	(.L_29 - .L_28)
	.align		4
.L_28:
        /*00ac*/ 	.word	index@(_Z16draw_result_cudaPjifPf)
        /*00b0*/ 	.word	0x00000018


	//----- nvinfo : EIATTR_FRAME_SIZE
	.align		4
.L_29:
        /*00b4*/ 	.byte	0x04, 0x11
        /*00b6*/ 	.short	(.L_31 - .L_30)
	.align		4
.L_30:
        /*00b8*/ 	.word	index@(_Z16draw_result_cudaPjifPf)
        /*00bc*/ 	.word	0x00000000


	//----- nvinfo : EIATTR_MIN_STACK_SIZE
	.align		4
.L_31:
        /*00c0*/ 	.byte	0x04, 0x12
        /*00c2*/ 	.short	(.L_33 - .L_32)
	.align		4
.L_32:
        /*00c4*/ 	.word	index@(_Z16draw_result_cudaPjifPf)
        /*00c8*/ 	.word	0x00000000


	//----- nvinfo : EIATTR_MIN_STACK_SIZE
	.align		4
.L_33:
        /*00cc*/ 	.byte	0x04, 0x12
        /*00ce*/ 	.short	(.L_35 - .L_34)
	.align		4
.L_34:
        /*00d0*/ 	.word	index@(_Z12my_sum_arrayPjS_i)
        /*00d4*/ 	.word	0x00000000


	//----- nvinfo : EIATTR_MIN_STACK_SIZE
	.align		4
.L_35:
        /*00d8*/ 	.byte	0x04, 0x12
        /*00da*/ 	.short	(.L_37 - .L_36)
	.align		4
.L_36:
        /*00dc*/ 	.word	index@(_Z20estimate_result_cudaPfPjifS_)
        /*00e0*/ 	.word	0x00000000


	//----- nvinfo : EIATTR_MIN_STACK_SIZE
	.align		4
.L_37:
        /*00e4*/ 	.byte	0x04, 0x12
        /*00e6*/ 	.short	(.L_39 - .L_38)
	.align		4
.L_38:
        /*00e8*/ 	.word	index@(_Z7fillOnePfi)
        /*00ec*/ 	.word	0x00000000


	//----- nvinfo : EIATTR_MIN_STACK_SIZE
	.align		4
.L_39:
        /*00f0*/ 	.byte	0x04, 0x12
        /*00f2*/ 	.short	(.L_41 - .L_40)
	.align		4
.L_40:
        /*00f4*/ 	.word	index@(_Z20calculate_cross_cudaiPjPiS0_PfS1_)
        /*00f8*/ 	.word	0x00000000


	//----- nvinfo : EIATTR_MIN_STACK_SIZE
	.align		4
.L_41:
        /*00fc*/ 	.byte	0x04, 0x12
        /*00fe*/ 	.short	(.L_43 - .L_42)
	.align		4
.L_42:
        /*0100*/ 	.word	index@(_Z21calculate_cross_cuda2PjiS_)
        /*0104*/ 	.word	0x00000000


	//----- nvinfo : EIATTR_MIN_STACK_SIZE
	.align		4
.L_43:
        /*0108*/ 	.byte	0x04, 0x12
        /*010a*/ 	.short	(.L_45 - .L_44)
	.align		4
.L_44:
        /*010c*/ 	.word	index@(_Z21calculate_counts_cudaiiiPjPiS0_PfS1_)
        /*0110*/ 	.word	0x00000000
.L_45:


//--------------------- .nv.compat                --------------------------
	.section	.nv.compat,"",@"SHT_CUDA_COMPAT_INFO"
	.align	4
        /*0000*/ 	.byte	0x02, 0x09, 0x00, 0x00, 0x02, 0x02, 0x01, 0x00, 0x02, 0x05, 0x05, 0x00, 0x03, 0x07, 0x01, 0x01
        /*0010*/ 	.byte	0x02, 0x03, 0x00, 0x00, 0x02, 0x06, 0x01, 0x00, 0x04, 0x0b, 0x08, 0x00, 0x01, 0x00, 0x00, 0x00
        /*0020*/ 	.byte	0x00, 0x00, 0x00, 0x00


//--------------------- .nv.info._Z16draw_result_cudaPjifPf --------------------------
	.section	.nv.info._Z16draw_result_cudaPjifPf,"",@"SHT_CUDA_INFO"
	.sectionflags	@""
	.align	4


	//----- nvinfo : EIATTR_CUDA_API_VERSION
	.align		4
        /*0000*/ 	.byte	0x04, 0x37
        /*0002*/ 	.short	(.L_47 - .L_46)
.L_46:
        /*0004*/ 	.word	0x00000082


	//----- nvinfo : EIATTR_KPARAM_INFO
	.align		4
.L_47:
        /*0008*/ 	.byte	0x04, 0x17
        /*000a*/ 	.short	(.L_49 - .L_48)
.L_48:
        /*000c*/ 	.word	0x00000000
        /*0010*/ 	.short	0x0003
        /*0012*/ 	.short	0x0010
        /*0014*/ 	.byte	0x00, 0xf5, 0x21, 0x00


	//----- nvinfo : EIATTR_KPARAM_INFO
	.align		4
.L_49:
        /*0018*/ 	.byte	0x04, 0x17
        /*001a*/ 	.short	(.L_51 - .L_50)
.L_50:
        /*001c*/ 	.word	0x00000000
        /*0020*/ 	.short	0x0002
        /*0022*/ 	.short	0x000c
        /*0024*/ 	.byte	0x00, 0xf0, 0x11, 0x00


	//----- nvinfo : EIATTR_KPARAM_INFO
	.align		4
.L_51:
        /*0028*/ 	.byte	0x04, 0x17
        /*002a*/ 	.short	(.L_53 - .L_52)
.L_52:
        /*002c*/ 	.word	0x00000000
        /*0030*/ 	.short	0x0001
        /*0032*/ 	.short	0x0008
        /*0034*/ 	.byte	0x00, 0xf0, 0x11, 0x00


	//----- nvinfo : EIATTR_KPARAM_INFO
	.align		4
.L_53:
        /*0038*/ 	.byte	0x04, 0x17
        /*003a*/ 	.short	(.L_55 - .L_54)
.L_54:
        /*003c*/ 	.word	0x00000000
        /*0040*/ 	.short	0x0000
        /*0042*/ 	.short	0x0000
        /*0044*/ 	.byte	0x00, 0xf5, 0x21, 0x00


	//----- nvinfo : EIATTR_SPARSE_MMA_MASK
	.align		4
.L_55:
        /*0048*/ 	.byte	0x03, 0x50
        /*004a*/ 	.short	0x0000


	//----- nvinfo : EIATTR_MAXREG_COUNT
	.align		4
        /*004c*/ 	.byte	0x03, 0x1b
        /*004e*/ 	.short	0x00ff


	//----- nvinfo : EIATTR_MERCURY_ISA_VERSION
	.align		4
        /*0050*/ 	.byte	0x03, 0x5f
        /*0052*/ 	.short	0x0101


	//----- nvinfo : EIATTR_VRC_CTA_INIT_COUNT
	.align		4
        /*0054*/ 	.byte	0x02, 0x4a
	.zero		1
	.zero		1


	//----- nvinfo : EIATTR_EXIT_INSTR_OFFSETS
	.align		4
        /*0058*/ 	.byte	0x04, 0x1c
        /*005a*/ 	.short	(.L_57 - .L_56)


	//   ....[0]....
.L_56:
        /*005c*/ 	.word	0x00000070


	//   ....[1]....
        /*0060*/ 	.word	0x00000710


	//   ....[2]....
        /*0064*/ 	.word	0x00000aa0


	//----- nvinfo : EIATTR_CRS_STACK_SIZE
	.align		4
.L_57:
        /*0068*/ 	.byte	0x04, 0x1e
        /*006a*/ 	.short	(.L_59 - .L_58)
.L_58:
        /*006c*/ 	.word	0x00000000


	//----- nvinfo : EIATTR_CBANK_PARAM_SIZE
	.align		4
.L_59:
        /*0070*/ 	.byte	0x03, 0x19
        /*0072*/ 	.short	0x0018


	//----- nvinfo : EIATTR_PARAM_CBANK
	.align		4
        /*0074*/ 	.byte	0x04, 0x0a
        /*0076*/ 	.short	(.L_61 - .L_60)
	.align		4
.L_60:
        /*0078*/ 	.word	index@(.nv.constant0._Z16draw_result_cudaPjifPf)
        /*007c*/ 	.short	0x0380
        /*007e*/ 	.short	0x0018


	//----- nvinfo : EIATTR_SW_WAR
	.align		4
.L_61:
        /*0080*/ 	.byte	0x04, 0x36
        /*0082*/ 	.short	(.L_63 - .L_62)
.L_62:
        /*0084*/ 	.word	0x00000008
.L_63:


//--------------------- .nv.info._Z12my_sum_arrayPjS_i --------------------------
	.section	.nv.info._Z12my_sum_arrayPjS_i,"",@"SHT_CUDA_INFO"
	.sectionflags	@""
	.align	4


	//----- nvinfo : EIATTR_CUDA_API_VERSION
	.align		4
        /*0000*/ 	.byte	0x04, 0x37
        /*0002*/ 	.short	(.L_65 - .L_64)
.L_64:
        /*0004*/ 	.word	0x00000082


	//----- nvinfo : EIATTR_KPARAM_INFO
	.align		4
.L_65:
        /*0008*/ 	.byte	0x04, 0x17
        /*000a*/ 	.short	(.L_67 - .L_66)
.L_66:
        /*000c*/ 	.word	0x00000000
        /*0010*/ 	.short	0x0002
        /*0012*/ 	.short	0x0010
        /*0014*/ 	.byte	0x00, 0xf0, 0x11, 0x00


	//----- nvinfo : EIATTR_KPARAM_INFO
	.align		4
.L_67:
        /*0018*/ 	.byte	0x04, 0x17
        /*001a*/ 	.short	(.L_69 - .L_68)
.L_68:
        /*001c*/ 	.word	0x00000000
        /*0020*/ 	.short	0x0001
        /*0022*/ 	.short	0x0008
        /*0024*/ 	.byte	0x00, 0xf5, 0x21, 0x00


	//----- nvinfo : EIATTR_KPARAM_INFO
	.align		4
.L_69:
        /*0028*/ 	.byte	0x04, 0x17
        /*002a*/ 	.short	(.L_71 - .L_70)
.L_70:
        /*002c*/ 	.word	0x00000000
        /*0030*/ 	.short	0x0000
        /*0032*/ 	.short	0x0000
        /*0034*/ 	.byte	0x00, 0xf5, 0x21, 0x00


	//----- nvinfo : EIATTR_SPARSE_MMA_MASK
	.align		4
.L_71:
        /*0038*/ 	.byte	0x03, 0x50
        /*003a*/ 	.short	0x0000


	//----- nvinfo : EIATTR_MAXREG_COUNT
	.align		4
        /*003c*/ 	.byte	0x03, 0x1b
        /*003e*/ 	.short	0x00ff


	//----- nvinfo : EIATTR_NUM_BARRIERS
	.align		4
        /*0040*/ 	.byte	0x02, 0x4c
        /*0042*/ 	.byte	0x01
	.zero		1


	//----- nvinfo : EIATTR_MERCURY_ISA_VERSION
	.align		4
        /*0044*/ 	.byte	0x03, 0x5f
        /*0046*/ 	.short	0x0101


	//----- nvinfo : EIATTR_VRC_CTA_INIT_COUNT
	.align		4
        /*0048*/ 	.byte	0x02, 0x4a
	.zero		1
	.zero		1


	//----- nvinfo : EIATTR_EXIT_INSTR_OFFSETS
	.align		4
        /*004c*/ 	.byte	0x04, 0x1c
        /*004e*/ 	.short	(.L_73 - .L_72)


	//   ....[0]....
.L_72:
        /*0050*/ 	.word	0x00000290


	//   ....[1]....
        /*0054*/ 	.word	0x00000300


	//----- nvinfo : EIATTR_CRS_STACK_SIZE
	.align		4
.L_73:
        /*0058*/ 	.byte	0x04, 0x1e
        /*005a*/ 	.short	(.L_75 - .L_74)
.L_74:
        /*005c*/ 	.word	0x00000000


	//----- nvinfo : EIATTR_CBANK_PARAM_SIZE
	.align		4
.L_75:
        /*0060*/ 	.byte	0x03, 0x19
        /*0062*/ 	.short	0x0014


	//----- nvinfo : EIATTR_PARAM_CBANK
	.align		4
        /*0064*/ 	.byte	0x04, 0x0a
        /*0066*/ 	.short	(.L_77 - .L_76)
	.align		4
.L_76:
        /*0068*/ 	.word	index@(.nv.constant0._Z12my_sum_arrayPjS_i)
        /*006c*/ 	.short	0x0380
        /*006e*/ 	.short	0x0014


	//----- nvinfo : EIATTR_SW_WAR
	.align		4
.L_77:
        /*0070*/ 	.byte	0x04, 0x36
        /*0072*/ 	.short	(.L_79 - .L_78)
.L_78:
        /*0074*/ 	.word	0x00000008
.L_79:


//--------------------- .nv.info._Z20estimate_result_cudaPfPjifS_ --------------------------
	.section	.nv.info._Z20estimate_result_cudaPfPjifS_,"",@"SHT_CUDA_INFO"
	.sectionflags	@""
	.align	4


	//----- nvinfo : EIATTR_CUDA_API_VERSION
	.align		4
        /*0000*/ 	.byte	0x04, 0x37
        /*0002*/ 	.short	(.L_81 - .L_80)
.L_80:
        /*0004*/ 	.word	0x00000082


	//----- nvinfo : EIATTR_KPARAM_INFO
	.align		4
.L_81:
        /*0008*/ 	.byte	0x04, 0x17
        /*000a*/ 	.short	(.L_83 - .L_82)
.L_82:
        /*000c*/ 	.word	0x00000000
        /*0010*/ 	.short	0x0004
        /*0012*/ 	.short	0x0018
        /*0014*/ 	.byte	0x00, 0xf5, 0x21, 0x00


	//----- nvinfo : EIATTR_KPARAM_INFO
	.align		4
.L_83:
        /*0018*/ 	.byte	0x04, 0x17
        /*001a*/ 	.short	(.L_85 - .L_84)
.L_84:
        /*001c*/ 	.word	0x00000000
        /*0020*/ 	.short	0x0003
        /*0022*/ 	.short	0x0014
        /*0024*/ 	.byte	0x00, 0xf0, 0x11, 0x00


	//----- nvinfo : EIATTR_KPARAM_INFO
	.align		4
.L_85:
        /*0028*/ 	.byte	0x04, 0x17
        /*002a*/ 	.short	(.L_87 - .L_86)
.L_86:
        /*002c*/ 	.word	0x00000000
        /*0030*/ 	.short	0x0002
        /*0032*/ 	.short	0x0010
        /*0034*/ 	.byte	0x00, 0xf0, 0x11, 0x00


	//----- nvinfo : EIATTR_KPARAM_INFO
	.align		4
.L_87:
        /*0038*/ 	.byte	0x04, 0x17
        /*003a*/ 	.short	(.L_89 - .L_88)
.L_88:
        /*003c*/ 	.word	0x00000000
        /*0040*/ 	.short	0x0001
        /*0042*/ 	.short	0x0008
        /*0044*/ 	.byte	0x00, 0xf5, 0x21, 0x00


	//----- nvinfo : EIATTR_KPARAM_INFO
	.align		4
.L_89:
        /*0048*/ 	.byte	0x04, 0x17
        /*004a*/ 	.short	(.L_91 - .L_90)
.L_90:
        /*004c*/ 	.word	0x00000000
        /*0050*/ 	.short	0x0000
        /*0052*/ 	.short	0x0000
        /*0054*/ 	.byte	0x00, 0xf5, 0x21, 0x00


	//----- nvinfo : EIATTR_SPARSE_MMA_MASK
	.align		4
.L_91:
        /*0058*/ 	.byte	0x03, 0x50
        /*005a*/ 	.short	0x0000


	//----- nvinfo : EIATTR_MAXREG_COUNT
	.align		4
        /*005c*/ 	.byte	0x03, 0x1b
        /*005e*/ 	.short	0x00ff


	//----- nvinfo : EIATTR_NUM_BARRIERS
	.align		4
        /*0060*/ 	.byte	0x02, 0x4c
        /*0062*/ 	.byte	0x01
	.zero		1


	//----- nvinfo : EIATTR_MERCURY_ISA_VERSION
	.align		4
        /*0064*/ 	.byte	0x03, 0x5f
        /*0066*/ 	.short	0x0101


	//----- nvinfo : EIATTR_VRC_CTA_INIT_COUNT
	.align		4
        /*0068*/ 	.byte	0x02, 0x4a
	.zero		1
	.zero		1


	//----- nvinfo : EIATTR_EXIT_INSTR_OFFSETS
	.align		4
        /*006c*/ 	.byte	0x04, 0x1c
        /*006e*/ 	.short	(.L_93 - .L_92)


	//   ....[0]....
.L_92:
        /*0070*/ 	.word	0x00001520


	//   ....[1]....
        /*0074*/ 	.word	0x000015a0


	//----- nvinfo : EIATTR_CRS_STACK_SIZE
	.align		4
.L_93:
        /*0078*/ 	.byte	0x04, 0x1e
        /*007a*/ 	.short	(.L_95 - .L_94)
.L_94:
        /*007c*/ 	.word	0x00000000


	//----- nvinfo : EIATTR_CBANK_PARAM_SIZE
	.align		4
.L_95:
        /*0080*/ 	.byte	0x03, 0x19
        /*0082*/ 	.short	0x0020


	//----- nvinfo : EIATTR_PARAM_CBANK
	.align		4
        /*0084*/ 	.byte	0x04, 0x0a
        /*0086*/ 	.short	(.L_97 - .L_96)
	.align		4
.L_96:
        /*0088*/ 	.word	index@(.nv.constant0._Z20estimate_result_cudaPfPjifS_)
        /*008c*/ 	.short	0x0380
        /*008e*/ 	.short	0x0020


	//----- nvinfo : EIATTR_SW_WAR
	.align		4
.L_97:
        /*0090*/ 	.byte	0x04, 0x36
        /*0092*/ 	.short	(.L_99 - .L_98)
.L_98:
        /*0094*/ 	.word	0x00000008
.L_99:


//--------------------- .nv.info._Z7fillOnePfi    --------------------------
	.section	.nv.info._Z7fillOnePfi,"",@"SHT_CUDA_INFO"
	.sectionflags	@""
	.align	4


	//----- nvinfo : EIATTR_CUDA_API_VERSION
	.align		4
        /*0000*/ 	.byte	0x04, 0x37
        /*0002*/ 	.short	(.L_101 - .L_100)
.L_100:
        /*0004*/ 	.word	0x00000082


	//----- nvinfo : EIATTR_KPARAM_INFO
	.align		4
.L_101:
        /*0008*/ 	.byte	0x04, 0x17
        /*000a*/ 	.short	(.L_103 - .L_102)
.L_102:
        /*000c*/ 	.word	0x00000000
        /*0010*/ 	.short	0x0001
        /*0012*/ 	.short	0x0008
        /*0014*/ 	.byte	0x00, 0xf0, 0x11, 0x00


	//----- nvinfo : EIATTR_KPARAM_INFO
	.align		4
.L_103:
        /*0018*/ 	.byte	0x04, 0x17
        /*001a*/ 	.short	(.L_105 - .L_104)
.L_104:
        /*001c*/ 	.word	0x00000000
        /*0020*/ 	.short	0x0000
        /*0022*/ 	.short	0x0000
        /*0024*/ 	.byte	0x00, 0xf5, 0x21, 0x00


	//----- nvinfo : EIATTR_SPARSE_MMA_MASK
	.align		4
.L_105:
        /*0028*/ 	.byte	0x03, 0x50
        /*002a*/ 	.short	0x0000


	//----- nvinfo : EIATTR_MAXREG_COUNT
	.align		4
        /*002c*/ 	.byte	0x03, 0x1b
        /*002e*/ 	.short	0x00ff


	//----- nvinfo : EIATTR_MERCURY_ISA_VERSION
	.align		4
        /*0030*/ 	.byte	0x03, 0x5f
        /*0032*/ 	.short	0x0101


	//----- nvinfo : EIATTR_VRC_CTA_INIT_COUNT
	.align		4
        /*0034*/ 	.byte	0x02, 0x4a
	.zero		1
	.zero		1


	//----- nvinfo : EIATTR_EXIT_INSTR_OFFSETS
	.align		4
        /*0038*/ 	.byte	0x04, 0x1c
        /*003a*/ 	.short	(.L_107 - .L_106)


	//   ....[0]....
.L_106:
        /*003c*/ 	.word	0x00000070


	//   ....[1]....
        /*0040*/ 	.word	0x00000120


	//----- nvinfo : EIATTR_CRS_STACK_SIZE
	.align		4
.L_107:
        /*0044*/ 	.byte	0x04, 0x1e
        /*0046*/ 	.short	(.L_109 - .L_108)
.L_108:
        /*0048*/ 	.word	0x00000000


	//----- nvinfo : EIATTR_CBANK_PARAM_SIZE
	.align		4
.L_109:
        /*004c*/ 	.byte	0x03, 0x19
        /*004e*/ 	.short	0x000c


	//----- nvinfo : EIATTR_PARAM_CBANK
	.align		4
        /*0050*/ 	.byte	0x04, 0x0a
        /*0052*/ 	.short	(.L_111 - .L_110)
	.align		4
.L_110:
        /*0054*/ 	.word	index@(.nv.constant0._Z7fillOnePfi)
        /*0058*/ 	.short	0x0380
        /*005a*/ 	.short	0x000c


	//----- nvinfo : EIATTR_SW_WAR
	.align		4
.L_111:
        /*005c*/ 	.byte	0x04, 0x36
        /*005e*/ 	.short	(.L_113 - .L_112)
.L_112:
        /*0060*/ 	.word	0x00000008
.L_113:


//--------------------- .nv.info._Z20calculate_cross_cudaiPjPiS0_PfS1_ --------------------------
	.section	.nv.info._Z20calculate_cross_cudaiPjPiS0_PfS1_,"",@"SHT_CUDA_INFO"
	.sectionflags	@""
	.align	4


	//----- nvinfo : EIATTR_CUDA_API_VERSION
	.align		4
        /*0000*/ 	.byte	0x04, 0x37
        /*0002*/ 	.short	(.L_115 - .L_114)
.L_114:
        /*0004*/ 	.word	0x00000082


	//----- nvinfo : EIATTR_KPARAM_INFO
	.align		4
.L_115:
        /*0008*/ 	.byte	0x04, 0x17
        /*000a*/ 	.short	(.L_117 - .L_116)
.L_116:
        /*000c*/ 	.word	0x00000000
        /*0010*/ 	.short	0x0005
        /*0012*/ 	.short	0x0028
        /*0014*/ 	.byte	0x00, 0xf5, 0x21, 0x00


	//----- nvinfo : EIATTR_KPARAM_INFO
	.align		4
.L_117:
        /*0018*/ 	.byte	0x04, 0x17
        /*001a*/ 	.short	(.L_119 - .L_118)
.L_118:
        /*001c*/ 	.word	0x00000000
        /*0020*/ 	.short	0x0004
        /*0022*/ 	.short	0x0020
        /*0024*/ 	.byte	0x00, 0xf5, 0x21, 0x00


	//----- nvinfo : EIATTR_KPARAM_INFO
	.align		4
.L_119:
        /*0028*/ 	.byte	0x04, 0x17
        /*002a*/ 	.short	(.L_121 - .L_120)
.L_120:
        /*002c*/ 	.word	0x00000000
        /*0030*/ 	.short	0x0003
        /*0032*/ 	.short	0x0018
        /*0034*/ 	.byte	0x00, 0xf5, 0x21, 0x00


	//----- nvinfo : EIATTR_KPARAM_INFO
	.align		4
.L_121:
        /*0038*/ 	.byte	0x04, 0x17
        /*003a*/ 	.short	(.L_123 - .L_122)
.L_122:
        /*003c*/ 	.word	0x00000000
        /*0040*/ 	.short	0x0002
        /*0042*/ 	.short	0x0010
        /*0044*/ 	.byte	0x00, 0xf5, 0x21, 0x00


	//----- nvinfo : EIATTR_KPARAM_INFO
	.align		4
.L_123:
        /*0048*/ 	.byte	0x04, 0x17
        /*004a*/ 	.short	(.L_125 - .L_124)
.L_124:
        /*004c*/ 	.word	0x00000000
        /*0050*/ 	.short	0x0001
        /*0052*/ 	.short	0x0008
        /*0054*/ 	.byte	0x00, 0xf5, 0x21, 0x00


	//----- nvinfo : EIATTR_KPARAM_INFO
	.align		4
.L_125:
        /*0058*/ 	.byte	0x04, 0x17
        /*005a*/ 	.short	(.L_127 - .L_126)
.L_126:
        /*005c*/ 	.word	0x00000000
        /*0060*/ 	.short	0x0000
        /*0062*/ 	.short	0x0000
        /*0064*/ 	.byte	0x00, 0xf0, 0x11, 0x00


	//----- nvinfo : EIATTR_SPARSE_MMA_MASK
	.align		4
.L_127:
        /*0068*/ 	.byte	0x03, 0x50
        /*006a*/ 	.short	0x0000


	//----- nvinfo : EIATTR_MAXREG_COUNT
	.align		4
        /*006c*/ 	.byte	0x03, 0x1b
        /*006e*/ 	.short	0x00ff


	//----- nvinfo : EIATTR_MERCURY_ISA_VERSION
	.align		4
        /*0070*/ 	.byte	0x03, 0x5f
        /*0072*/ 	.short	0x0101


	//----- nvinfo : EIATTR_VRC_CTA_INIT_COUNT
	.align		4
        /*0074*/ 	.byte	0x02, 0x4a
	.zero		1
	.zero		1


	//----- nvinfo : EIATTR_EXIT_INSTR_OFFSETS
	.align		4
        /*0078*/ 	.byte	0x04, 0x1c
        /*007a*/ 	.short	(.L_129 - .L_128)


	//   ....[0]....
.L_128:
        /*007c*/ 	.word	0x000000d0


	//   ....[1]....
        /*0080*/ 	.word	0x00000340


	//   ....[2]....
        /*0084*/ 	.word	0x00000560


	//   ....[3]....
        /*0088*/ 	.word	0x000008a0


	//   ....[4]....
        /*008c*/ 	.word	0x00000ac0


	//   ....[5]....
        /*0090*/ 	.word	0x00000b10


	//----- nvinfo : EIATTR_CRS_STACK_SIZE
	.align		4
.L_129:
        /*0094*/ 	.byte	0x04, 0x1e
        /*0096*/ 	.short	(.L_131 - .L_130)
.L_130:
        /*0098*/ 	.word	0x00000000


	//----- nvinfo : EIATTR_CBANK_PARAM_SIZE
	.align		4
.L_131:
        /*009c*/ 	.byte	0x03, 0x19
        /*009e*/ 	.short	0x0030


	//----- nvinfo : EIATTR_PARAM_CBANK
	.align		4
        /*00a0*/ 	.byte	0x04, 0x0a
        /*00a2*/ 	.short	(.L_133 - .L_132)
	.align		4
.L_132:
        /*00a4*/ 	.word	index@(.nv.constant0._Z20calculate_cross_cudaiPjPiS0_PfS1_)
        /*00a8*/ 	.short	0x0380
        /*00aa*/ 	.short	0x0030


	//----- nvinfo : EIATTR_SW_WAR
	.align		4
.L_133:
        /*00ac*/ 	.byte	0x04, 0x36
        /*00ae*/ 	.short	(.L_135 - .L_134)
.L_134:
        /*00b0*/ 	.word	0x00000008
.L_135:


//--------------------- .nv.info._Z21calculate_cross_cuda2PjiS_ --------------------------
	.section	.nv.info._Z21calculate_cross_cuda2PjiS_,"",@"SHT_CUDA_INFO"
	.sectionflags	@""
	.align	4


	//----- nvinfo : EIATTR_CUDA_API_VERSION
	.align		4
        /*0000*/ 	.byte	0x04, 0x37
        /*0002*/ 	.short	(.L_137 - .L_136)
.L_136:
        /*0004*/ 	.word	0x00000082


	//----- nvinfo : EIATTR_KPARAM_INFO
	.align		4
.L_137:
        /*0008*/ 	.byte	0x04, 0x17
        /*000a*/ 	.short	(.L_139 - .L_138)
.L_138:
        /*000c*/ 	.word	0x00000000
        /*0010*/ 	.short	0x0002
        /*0012*/ 	.short	0x0010
        /*0014*/ 	.byte	0x00, 0xf5, 0x21, 0x00


	//----- nvinfo : EIATTR_KPARAM_INFO
	.align		4
.L_139:
        /*0018*/ 	.byte	0x04, 0x17
        /*001a*/ 	.short	(.L_141 - .L_140)
.L_140:
        /*001c*/ 	.word	0x00000000
        /*0020*/ 	.short	0x0001
        /*0022*/ 	.short	0x0008
        /*0024*/ 	.byte	0x00, 0xf0, 0x11, 0x00


	//----- nvinfo : EIATTR_KPARAM_INFO
	.align		4
.L_141:
        /*0028*/ 	.byte	0x04, 0x17
        /*002a*/ 	.short	(.L_143 - .L_142)
.L_142:
        /*002c*/ 	.word	0x00000000
        /*0030*/ 	.short	0x0000
        /*0032*/ 	.short	0x0000
        /*0034*/ 	.byte	0x00, 0xf5, 0x21, 0x00


	//----- nvinfo : EIATTR_SPARSE_MMA_MASK
	.align		4
.L_143:
        /*0038*/ 	.byte	0x03, 0x50
        /*003a*/ 	.short	0x0000


	//----- nvinfo : EIATTR_MAXREG_COUNT
	.align		4
        /*003c*/ 	.byte	0x03, 0x1b
        /*003e*/ 	.short	0x00ff


	//----- nvinfo : EIATTR_NUM_BARRIERS
	.align		4
        /*0040*/ 	.byte	0x02, 0x4c
        /*0042*/ 	.byte	0x01
	.zero		1


	//----- nvinfo : EIATTR_MERCURY_ISA_VERSION
	.align		4
        /*0044*/ 	.byte	0x03, 0x5f
        /*0046*/ 	.short	0x0101


	//----- nvinfo : EIATTR_VRC_CTA_INIT_COUNT
	.align		4
        /*0048*/ 	.byte	0x02, 0x4a
	.zero		1
	.zero		1


	//----- nvinfo : EIATTR_EXIT_INSTR_OFFSETS
	.align		4
        /*004c*/ 	.byte	0x04, 0x1c
        /*004e*/ 	.short	(.L_145 - .L_144)


	//   ....[0]....
.L_144:
        /*0050*/ 	.word	0x000002d0


	//   ....[1]....
        /*0054*/ 	.word	0x00000350


	//----- nvinfo : EIATTR_CRS_STACK_SIZE
	.align		4
.L_145:
        /*0058*/ 	.byte	0x04, 0x1e
        /*005a*/ 	.short	(.L_147 - .L_146)
.L_146:
        /*005c*/ 	.word	0x00000000


	//----- nvinfo : EIATTR_CBANK_PARAM_SIZE
	.align		4
.L_147:
        /*0060*/ 	.byte	0x03, 0x19
        /*0062*/ 	.short	0x0018


	//----- nvinfo : EIATTR_PARAM_CBANK
	.align		4
        /*0064*/ 	.byte	0x04, 0x0a
        /*0066*/ 	.short	(.L_149 - .L_148)
	.align		4
.L_148:
        /*0068*/ 	.word	index@(.nv.constant0._Z21calculate_cross_cuda2PjiS_)
        /*006c*/ 	.short	0x0380
        /*006e*/ 	.short	0x0018


	//----- nvinfo : EIATTR_SW_WAR
	.align		4
.L_149:
        /*0070*/ 	.byte	0x04, 0x36
        /*0072*/ 	.short	(.L_151 - .L_150)
.L_150:
        /*0074*/ 	.word	0x00000008
.L_151:


//--------------------- .nv.info._Z21calculate_counts_cudaiiiPjPiS0_PfS1_ --------------------------
	.section	.nv.info._Z21calculate_counts_cudaiiiPjPiS0_PfS1_,"",@"SHT_CUDA_INFO"
	.sectionflags	@""
	.align	4


	//----- nvinfo : EIATTR_CUDA_API_VERSION
	.align		4
        /*0000*/ 	.byte	0x04, 0x37
        /*0002*/ 	.short	(.L_153 - .L_152)
.L_152:
        /*0004*/ 	.word	0x00000082


	//----- nvinfo : EIATTR_KPARAM_INFO
	.align		4
.L_153:
        /*0008*/ 	.byte	0x04, 0x17
        /*000a*/ 	.short	(.L_155 - .L_154)
.L_154:
        /*000c*/ 	.word	0x00000000
        /*0010*/ 	.short	0x0007
        /*0012*/ 	.short	0x0030
        /*0014*/ 	.byte	0x00, 0xf5, 0x21, 0x00


	//----- nvinfo : EIATTR_KPARAM_INFO
	.align		4
.L_155:
        /*0018*/ 	.byte	0x04, 0x17
        /*001a*/ 	.short	(.L_157 - .L_156)
.L_156:
        /*001c*/ 	.word	0x00000000
        /*0020*/ 	.short	0x0006
        /*0022*/ 	.short	0x0028
        /*0024*/ 	.byte	0x00, 0xf5, 0x21, 0x00


	//----- nvinfo : EIATTR_KPARAM_INFO
	.align		4
.L_157:
        /*0028*/ 	.byte	0x04, 0x17
        /*002a*/ 	.short	(.L_159 - .L_158)
.L_158:
        /*002c*/ 	.word	0x00000000
        /*0030*/ 	.short	0x0005
        /*0032*/ 	.short	0x0020
        /*0034*/ 	.byte	0x00, 0xf5, 0x21, 0x00


	//----- nvinfo : EIATTR_KPARAM_INFO
	.align		4
.L_159:
        /*0038*/ 	.byte	0x04, 0x17
        /*003a*/ 	.short	(.L_161 - .L_160)
.L_160:
        /*003c*/ 	.word	0x00000000
        /*0040*/ 	.short	0x0004
        /*0042*/ 	.short	0x0018
        /*0044*/ 	.byte	0x00, 0xf5, 0x21, 0x00


	//----- nvinfo : EIATTR_KPARAM_INFO
	.align		4
.L_161:
        /*0048*/ 	.byte	0x04, 0x17
        /*004a*/ 	.short	(.L_163 - .L_162)
.L_162:
        /*004c*/ 	.word	0x00000000
        /*0050*/ 	.short	0x0003
        /*0052*/ 	.short	0x0010
        /*0054*/ 	.byte	0x00, 0xf5, 0x21, 0x00


	//----- nvinfo : EIATTR_KPARAM_INFO
	.align		4
.L_163:
        /*0058*/ 	.byte	0x04, 0x17
        /*005a*/ 	.short	(.L_165 - .L_164)
.L_164:
        /*005c*/ 	.word	0x00000000
        /*0060*/ 	.short	0x0002
        /*0062*/ 	.short	0x0008
        /*0064*/ 	.byte	0x00, 0xf0, 0x11, 0x00


	//----- nvinfo : EIATTR_KPARAM_INFO
	.align		4
.L_165:
        /*0068*/ 	.byte	0x04, 0x17
        /*006a*/ 	.short	(.L_167 - .L_166)
.L_166:
        /*006c*/ 	.word	0x00000000
        /*0070*/ 	.short	0x0001
        /*0072*/ 	.short	0x0004
        /*0074*/ 	.byte	0x00, 0xf0, 0x11, 0x00


	//----- nvinfo : EIATTR_KPARAM_INFO
	.align		4
.L_167:
        /*0078*/ 	.byte	0x04, 0x17
        /*007a*/ 	.short	(.L_169 - .L_168)
.L_168:
        /*007c*/ 	.word	0x00000000
        /*0080*/ 	.short	0x0000
        /*0082*/ 	.short	0x0000
        /*0084*/ 	.byte	0x00, 0xf0, 0x11, 0x00


	//----- nvinfo : EIATTR_SPARSE_MMA_MASK
	.align		4
.L_169:
        /*0088*/ 	.byte	0x03, 0x50
        /*008a*/ 	.short	0x0000


	//----- nvinfo : EIATTR_MAXREG_COUNT
	.align		4
        /*008c*/ 	.byte	0x03, 0x1b
        /*008e*/ 	.short	0x00ff


	//----- nvinfo : EIATTR_MERCURY_ISA_VERSION
	.align		4
        /*0090*/ 	.byte	0x03, 0x5f
        /*0092*/ 	.short	0x0101


	//----- nvinfo : EIATTR_VRC_CTA_INIT_COUNT
	.align		4
        /*0094*/ 	.byte	0x02, 0x4a
	.zero		1
	.zero		1


	//----- nvinfo : EIATTR_EXIT_INSTR_OFFSETS
	.align		4
        /*0098*/ 	.byte	0x04, 0x1c
        /*009a*/ 	.short	(.L_171 - .L_170)


	//   ....[0]....
.L_170:
        /*009c*/ 	.word	0x00000070


	//   ....[1]....
        /*00a0*/ 	.word	0x00000800


	//----- nvinfo : EIATTR_CRS_STACK_SIZE
	.align		4
.L_171:
        /*00a4*/ 	.byte	0x04, 0x1e
        /*00a6*/ 	.short	(.L_173 - .L_172)
.L_172:
        /*00a8*/ 	.word	0x00000000


	//----- nvinfo : EIATTR_CBANK_PARAM_SIZE
	.align		4
.L_173:
        /*00ac*/ 	.byte	0x03, 0x19
        /*00ae*/ 	.short	0x0038


	//----- nvinfo : EIATTR_PARAM_CBANK
	.align		4
        /*00b0*/ 	.byte	0x04, 0x0a
        /*00b2*/ 	.short	(.L_175 - .L_174)
	.align		4
.L_174:
        /*00b4*/ 	.word	index@(.nv.constant0._Z21calculate_counts_cudaiiiPjPiS0_PfS1_)
        /*00b8*/ 	.short	0x0380
        /*00ba*/ 	.short	0x0038


	//----- nvinfo : EIATTR_SW_WAR
	.align		4
.L_175:
        /*00bc*/ 	.byte	0x04, 0x36
        /*00be*/ 	.short	(.L_177 - .L_176)
.L_176:
        /*00c0*/ 	.word	0x00000008
.L_177:


//--------------------- .nv.callgraph             --------------------------
	.section	.nv.callgraph,"",@"SHT_CUDA_CALLGRAPH"
	.align	4
	.sectionentsize	8
	.align		4
        /*0000*/ 	.word	0x00000000
	.align		4
        /*0004*/ 	.word	0xffffffff
	.align		4
        /*0008*/ 	.word	0x00000000
	.align		4
        /*000c*/ 	.word	0xfffffffe
	.align		4
        /*0010*/ 	.word	0x00000000
	.align		4
        /*0014*/ 	.word	0xfffffffd
	.align		4
        /*0018*/ 	.word	0x00000000
	.align		4
        /*001c*/ 	.word	0xfffffffc


//--------------------- .text._Z16draw_result_cudaPjifPf --------------------------
	.section	.text._Z16draw_result_cudaPjifPf,"ax",@progbits
	.align	128
        .global         _Z16draw_result_cudaPjifPf
        .type           _Z16draw_result_cudaPjifPf,@function
        .size           _Z16draw_result_cudaPjifPf,(.L_x_81 - _Z16draw_result_cudaPjifPf)
        .other          _Z16draw_result_cudaPjifPf,@"STO_CUDA_ENTRY STV_DEFAULT"
_Z16draw_result_cudaPjifPf:
.text._Z16draw_result_cudaPjifPf:
[----:B------:R-:W-:Y:S01]  /*0000*/  LDC R1, c[0x0][0x37c] ;  /* 0x0000df00ff017b82 */ /* 0x000fe20000000800 */
[----:B------:R-:W0:Y:S07]  /*0010*/  S2R R17, SR_TID.X ;  /* 0x0000000000117919 */ /* 0x000e2e0000002100 */
[----:B------:R-:W0:Y:S01]  /*0020*/  S2UR UR4, SR_CTAID.X ;  /* 0x00000000000479c3 */ /* 0x000e220000002500 */
[----:B------:R-:W1:Y:S07]  /*0030*/  LDCU UR5, c[0x0][0x388] ;  /* 0x00007100ff0577ac */ /* 0x000e6e0008000800 */
[----:B------:R-:W0:Y:S02]  /*0040*/  LDC R16, c[0x0][0x360] ;  /* 0x0000d800ff107b82 */ /* 0x000e240000000800 */
[----:B0-----:R-:W-:-:S05]  /*0050*/  IMAD R17, R16, UR4, R17 ;  /* 0x0000000410117c24 */ /* 0x001fca000f8e0211 */
[----:B-1----:R-:W-:-:S13]  /*0060*/  ISETP.GE.AND P0, PT, R17, UR5, PT ;  /* 0x0000000511007c0c */ /* 0x002fda000bf06270 */
[----:B------:R-:W-:Y:S05]  /*0070*/  @P0 EXIT ;  /* 0x000000000000094d */ /* 0x000fea0003800000 */
[----:B------:R-:W0:Y:S01]  /*0080*/  LDC R14, c[0x0][0x38c] ;  /* 0x0000e300ff0e7b82 */ /* 0x000e220000000800 */
[----:B------:R-:W1:Y:S01]  /*0090*/  LDCU UR4, c[0x0][0x370] ;  /* 0x00006e00ff0477ac */ /* 0x000e620008000800 */
[----:B------:R-:W2:Y:S06]  /*00a0*/  LDCU.64 UR6, c[0x0][0x358] ;  /* 0x00006b00ff0677ac */ /* 0x000eac0008000a00 */
[----:B------:R-:W3:Y:S08]  /*00b0*/  LDC.64 R12, c[0x0][0x380] ;  /* 0x0000e000ff0c7b82 */ /* 0x000ef00000000a00 */
[----:B------:R-:W4:Y:S01]  /*00c0*/  LDC.64 R10, c[0x0][0x380] ;  /* 0x0000e000ff0a7b82 */ /* 0x000f220000000a00 */
[----:B-1----:R-:W-:-:S02]  /*00d0*/  IMAD R16, R16, UR4, RZ ;  /* 0x0000000410107c24 */ /* 0x002fc4000f8e02ff */
[C---:B0-----:R-:W-:Y:S01]  /*00e0*/  FMUL R3, |R14|.reuse, 16777216 ;  /* 0x4b8000000e037820 */ /* 0x041fe20000400200 */
[----:B------:R-:W-:-:S04]  /*00f0*/  FSETP.GEU.AND P0, PT, |R14|, 1.175494350822287508e-38, PT ;  /* 0x008000000e00780b */ /* 0x000fc80003f0e200 */
[----:B------:R-:W0:Y:S01]  /*0100*/  LDC.64 R8, c[0x0][0x390] ;  /* 0x0000e400ff087b82 */ /* 0x000e220000000a00 */
[C---:B------:R-:W-:Y:S02]  /*0110*/  FSETP.GEU.AND P1, PT, R14.reuse, RZ, PT ;  /* 0x000000ff0e00720b */ /* 0x040fe40003f2e000 */
[----:B------:R-:W-:Y:S02]  /*0120*/  FSEL R3, R3, |R14|, !P0 ;  /* 0x4000000e03037208 */ /* 0x000fe40004000000 */
[----:B------:R-:W-:Y:S02]  /*0130*/  FSEL R2, RZ, -24, P0 ;  /* 0xc1c00000ff027808 */ /* 0x000fe40000000000 */
[----:B------:R-:W-:Y:S02]  /*0140*/  IADD3 R0, PT, PT, R3, -0x3f3504f3, RZ ;  /* 0xc0cafb0d03007810 */ /* 0x000fe40007ffe0ff */
[----:B------:R-:W-:Y:S02]  /*0150*/  FSETP.NEU.AND P0, PT, |R14|, +INF , PT ;  /* 0x7f8000000e00780b */ /* 0x000fe40003f0d200 */
[----:B------:R-:W-:-:S02]  /*0160*/  LOP3.LUT R0, R0, 0xff800000, RZ, 0xc0, !PT ;  /* 0xff80000000007812 */ /* 0x000fc400078ec0ff */
[C---:B------:R-:W-:Y:S01]  /*0170*/  FSETP.EQ.OR P0, PT, R14.reuse, RZ, !P0 ;  /* 0x000000ff0e00720b */ /* 0x040fe20004702400 */
[----:B------:R-:W-:Y:S01]  /*0180*/  FADD R14, R14, R14 ;  /* 0x0000000e0e0e7221 */ /* 0x000fe20000000000 */
[----:B------:R-:W-:-:S05]  /*0190*/  IADD3 R3, PT, PT, R3, -R0, RZ ;  /* 0x8000000003037210 */ /* 0x000fca0007ffe0ff */
[C---:B------:R-:W-:Y:S01]  /*01a0*/  FADD R4, R3.reuse, 1 ;  /* 0x3f80000003047421 */ /* 0x040fe20000000000 */
[----:B------:R-:W-:Y:S01]  /*01b0*/  FADD R5, R3, -1 ;  /* 0xbf80000003057421 */ /* 0x000fe20000000000 */
[----:B------:R-:W-:-:S03]  /*01c0*/  I2FP.F32.S32 R3, R0 ;  /* 0x0000000000037245 */ /* 0x000fc60000201400 */
[----:B------:R-:W-:Y:S01]  /*01d0*/  FADD R7, R5, R5 ;  /* 0x0000000505077221 */ /* 0x000fe20000000000 */
[----:B------:R-:W1:Y:S01]  /*01e0*/  MUFU.RCP R4, R4 ;  /* 0x0000000400047308 */ /* 0x000e620000001000 */
[----:B------:R-:W-:Y:S02]  /*01f0*/  FFMA R3, R3, 1.1920928955078125e-07, R2 ;  /* 0x3400000003037823 */ /* 0x000fe40000000002 */
[----:B-1----:R-:W-:Y:S01]  /*0200*/  FMUL R0, R4, R7 ;  /* 0x0000000704007220 */ /* 0x002fe20000400000 */
[----:B------:R-:W-:-:S03]  /*0210*/  HFMA2 R7, -RZ, RZ, 0.771484375, 0.21533203125 ;  /* 0x3a2c32e4ff077431 */ /* 0x000fc600000001ff */
[----:B------:R-:W-:Y:S01]  /*0220*/  FADD R6, R5, -R0 ;  /* 0x8000000005067221 */ /* 0x000fe20000000000 */
[CC--:B------:R-:W-:Y:S01]  /*0230*/  FMUL R2, R0.reuse, R0.reuse ;  /* 0x0000000000027220 */ /* 0x0c0fe20000400000 */
[----:B------:R-:W-:Y:S02]  /*0240*/  FFMA R15, R0, 1.4426950216293334961, R3 ;  /* 0x3fb8aa3b000f7823 */ /* 0x000fe40000000003 */
[----:B------:R-:W-:Y:S02]  /*0250*/  FADD R6, R6, R6 ;  /* 0x0000000606067221 */ /* 0x000fe40000000000 */
[----:B------:R-:W-:Y:S01]  /*0260*/  FADD R3, R3, -R15 ;  /* 0x8000000f03037221 */ /* 0x000fe20000000000 */
[----:B------:R-:W-:Y:S01]  /*0270*/  FFMA R7, R2, R7, 0.0032181653659790754318 ;  /* 0x3b52e7db02077423 */ /* 0x000fe20000000007 */
[----:B------:R-:W-:Y:S02]  /*0280*/  FFMA R5, R5, -R0, R6 ;  /* 0x8000000005057223 */ /* 0x000fe40000000006 */
[----:B------:R-:W-:Y:S01]  /*0290*/  FFMA R6, R0, 1.4426950216293334961, R3 ;  /* 0x3fb8aa3b00067823 */ /* 0x000fe20000000003 */
[----:B------:R-:W-:Y:S01]  /*02a0*/  FFMA R7, R2, R7, 0.018033718690276145935 ;  /* 0x3c93bb7302077423 */ /* 0x000fe20000000007 */
[----:B------:R-:W-:-:S03]  /*02b0*/  FMUL R5, R4, R5 ;  /* 0x0000000504057220 */ /* 0x000fc60000400000 */
[----:B------:R-:W-:Y:S01]  /*02c0*/  FFMA R7, R2, R7, 0.12022458761930465698 ;  /* 0x3df6384f02077423 */ /* 0x000fe20000000007 */
[----:B------:R-:W-:-:S03]  /*02d0*/  FFMA R3, R5, 1.4426950216293334961, R6 ;  /* 0x3fb8aa3b05037823 */ /* 0x000fc60000000006 */
[----:B------:R-:W-:Y:S01]  /*02e0*/  FMUL R19, R2, R7 ;  /* 0x0000000702137220 */ /* 0x000fe20000400000 */
[----:B------:R-:W-:Y:S01]  /*02f0*/  FFMA R2, R0, 1.9251366722983220825e-08, R3 ;  /* 0x32a55e3400027823 */ /* 0x000fe20000000003 */
[----:B------:R-:W1:Y:S02]  /*0300*/  LDC.64 R6, c[0x0][0x390] ;  /* 0x0000e400ff067b82 */ /* 0x000e640000000a00 */
[----:B------:R-:W-:-:S04]  /*0310*/  FMUL R3, R19, 3 ;  /* 0x4040000013037820 */ /* 0x000fc80000400000 */
[----:B------:R-:W-:Y:S02]  /*0320*/  FFMA R21, R5, R3, R2 ;  /* 0x0000000305157223 */ /* 0x000fe40000000002 */
[----:B------:R-:W0:Y:S02]  /*0330*/  LDC.64 R4, c[0x0][0x388] ;  /* 0x0000e200ff047b82 */ /* 0x000e240000000a00 */
[----:B------:R-:W-:Y:S01]  /*0340*/  FFMA R18, R0, R19, R21 ;  /* 0x0000001300127223 */ /* 0x000fe20000000015 */
[----:B------:R-:W-:-:S03]  /*0350*/  LOP3.LUT R19, R14, 0x7fffffff, RZ, 0xc0, !PT ;  /* 0x7fffffff0e137812 */ /* 0x000fc600078ec0ff */
[C---:B------:R-:W-:Y:S02]  /*0360*/  FADD R0, R15.reuse, R18 ;  /* 0x000000120f007221 */ /* 0x040fe40000000000 */
[----:B------:R-:W0:Y:S02]  /*0370*/  LDC.64 R2, c[0x0][0x388] ;  /* 0x0000e200ff027b82 */ /* 0x000e240000000a00 */
[----:B------:R-:W-:-:S04]  /*0380*/  FADD R15, -R15, R0 ;  /* 0x000000000f0f7221 */ /* 0x000fc80000000100 */
[----:B------:R-:W-:Y:S01]  /*0390*/  FADD R15, R18, -R15 ;  /* 0x8000000f120f7221 */ /* 0x000fe20000000000 */
[----:B--234-:R-:W-:Y:S06]  /*03a0*/  @!P1 BRA `(.L_x_0) ;  /* 0x0000000000dc9947 */ /* 0x01cfec0003800000 */
.L_x_4:
[----:B-1----:R-:W-:-:S06]  /*03b0*/  IMAD.WIDE R6, R17, 0x4, R12 ;  /* 0x0000000411067825 */ /* 0x002fcc00078e020c */
[----:B--2---:R-:W2:Y:S01]  /*03c0*/  LDG.E R6, desc[UR6][R6.64] ;  /* 0x0000000606067981 */ /* 0x004ea2000c1e1900 */
[-C--:B0-----:R-:W-:Y:S01]  /*03d0*/  MOV R3, R17.reuse ;  /* 0x0000001100037202 */ /* 0x081fe20000000f00 */
[----:B------:R-:W-:Y:S01]  /*03e0*/  BSSY.RECONVERGENT B0, `(.L_x_1) ;  /* 0x000002f000007945 */ /* 0x000fe20003800200 */
[----:B------:R-:W-:Y:S02]  /*03f0*/  IADD3 R17, PT, PT, R16, R17, RZ ;  /* 0x0000001110117210 */ /* 0x000fe40007ffe0ff */
[----:B------:R-:W-:Y:S02]  /*0400*/  MOV R11, 0x3f800000 ;  /* 0x3f800000000b7802 */ /* 0x000fe40000000f00 */
[----:B------:R-:W-:Y:S02]  /*0410*/  ISETP.GE.AND P2, PT, R17, R4, PT ;  /* 0x000000041100720c */ /* 0x000fe40003f46270 */
[----:B--2---:R-:W-:-:S04]  /*0420*/  ISETP.NE.AND P1, PT, R6, RZ, PT ;  /* 0x000000ff0600720c */ /* 0x004fc80003f25270 */
[----:B------:R-:W-:-:S13]  /*0430*/  FSETP.EQ.OR P1, PT, R5, 1, !P1 ;  /* 0x3f8000000500780b */ /* 0x000fda0004f22400 */
[----:B------:R-:W-:Y:S05]  /*0440*/  @P1 BRA `(.L_x_2) ;  /* 0x0000000000a01947 */ /* 0x000fea0003800000 */
[----:B------:R-:W-:-:S04]  /*0450*/  I2FP.F32.U32 R2, R6 ;  /* 0x0000000600027245 */ /* 0x000fc80000201000 */
[----:B------:R-:W-:-:S04]  /*0460*/  FSETP.NAN.AND P1, PT, |R2|, |R2|, PT ;  /* 0x400000020200720b */ /* 0x000fc80003f28200 */
[----:B------:R-:W-:-:S13]  /*0470*/  FSETP.NUM.AND P1, PT, |R5|, |R5|, !P1 ;  /* 0x400000050500720b */ /* 0x000fda0004f27200 */
[----:B------:R-:W-:Y:S01]  /*0480*/  @!P1 FADD R11, R2, R5 ;  /* 0x00000005020b9221 */ /* 0x000fe20000000000 */
[----:B------:R-:W-:Y:S06]  /*0490*/  @!P1 BRA `(.L_x_2) ;  /* 0x00000000008c9947 */ /* 0x000fec0003800000 */
[----:B------:R-:W-:Y:S05]  /*04a0*/  @!P0 BRA `(.L_x_3) ;  /* 0x00000000001c8947 */ /* 0x000fea0003800000 */
[----:B------:R-:W-:-:S06]  /*04b0*/  FMUL R6, R2, 0.5 ;  /* 0x3f00000002067820 */ /* 0x000fcc0000400000 */
[----:B------:R-:W0:Y:S02]  /*04c0*/  FRND.TRUNC R6, R6 ;  /* 0x0000000600067307 */ /* 0x000e24000020d000 */
[----:B0-----:R-:W-:-:S04]  /*04d0*/  FADD R7, R6, R6 ;  /* 0x0000000606077221 */ /* 0x001fc80000000000 */
[----:B------:R-:W-:-:S05]  /*04e0*/  FADD R7, R2, -R7 ;  /* 0x8000000702077221 */ /* 0x000fca0000000000 */
[----:B------:R-:W-:-:S04]  /*04f0*/  FSETP.NEU.AND P1, PT, |R7|, 1, PT ;  /* 0x3f8000000700780b */ /* 0x000fc80003f2d200 */
[----:B------:R-:W-:Y:S01]  /*0500*/  FSEL R11, R19, R14, P1 ;  /* 0x0000000e130b7208 */ /* 0x000fe20000800000 */
[----:B------:R-:W-:Y:S08]  /*0510*/  BRA `(.L_x_2) ;  /* 0x00000000006c7947 */ /* 0x000ff00003800000 */
.L_x_3:
[----:B------:R-:W-:Y:S01]  /*0520*/  FMUL R7, R0, R2 ;  /* 0x0000000200077220 */ /* 0x000fe20000400000 */
[----:B------:R-:W-:-:S03]  /*0530*/  MOV R21, 0x391fcb8e ;  /* 0x391fcb8e00157802 */ /* 0x000fc60000000f00 */
[----:B------:R-:W0:Y:S01]  /*0540*/  FRND R6, R7 ;  /* 0x0000000700067307 */ /* 0x000e220000201000 */
[-C--:B------:R-:W-:Y:S01]  /*0550*/  FFMA R10, R0, R2.reuse, -R7 ;  /* 0x00000002000a7223 */ /* 0x080fe20000000807 */
[C---:B------:R-:W-:Y:S02]  /*0560*/  FSETP.GT.AND P1, PT, |R7|.reuse, 152, PT ;  /* 0x431800000700780b */ /* 0x040fe40003f24200 */
[----:B------:R-:W-:Y:S01]  /*0570*/  FSETP.GEU.AND P4, PT, R7, RZ, PT ;  /* 0x000000ff0700720b */ /* 0x000fe20003f8e000 */
[----:B------:R-:W-:Y:S01]  /*0580*/  FFMA R11, R15, R2, R10 ;  /* 0x000000020f0b7223 */ /* 0x000fe2000000000a */
[----:B0-----:R-:W-:Y:S01]  /*0590*/  FADD R10, R7, -R6 ;  /* 0x80000006070a7221 */ /* 0x001fe20000000000 */
[----:B------:R-:W-:-:S03]  /*05a0*/  FSETP.GT.AND P3, PT, R6, RZ, PT ;  /* 0x000000ff0600720b */ /* 0x000fc60003f64000 */
[----:B------:R-:W-:Y:S01]  /*05b0*/  FADD R10, R10, R11 ;  /* 0x0000000b0a0a7221 */ /* 0x000fe20000000000 */
[----:B------:R-:W-:Y:S02]  /*05c0*/  SEL R6, RZ, 0x83000000, P3 ;  /* 0x83000000ff067807 */ /* 0x000fe40001800000 */
[----:B------:R-:W-:Y:S01]  /*05d0*/  FSETP.NEU.AND P3, PT, R5, -1, PT ;  /* 0xbf8000000500780b */ /* 0x000fe20003f6d000 */
[----:B------:R-:W-:-:S04]  /*05e0*/  FFMA R11, R10, R21, 0.0013391353422775864601 ;  /* 0x3aaf85ed0a0b7423 */ /* 0x000fc80000000015 */
[----:B------:R-:W-:-:S04]  /*05f0*/  FFMA R11, R10, R11, 0.0096188392490148544312 ;  /* 0x3c1d98560a0b7423 */ /* 0x000fc8000000000b */
[C---:B------:R-:W-:Y:S02]  /*0600*/  FFMA R21, R10.reuse, R11, 0.055503588169813156128 ;  /* 0x3d6357bb0a157423 */ /* 0x040fe4000000000b */
[----:B------:R-:W0:Y:S02]  /*0610*/  F2I.NTZ R11, R7 ;  /* 0x00000007000b7305 */ /* 0x000e240000203100 */
[----:B------:R-:W-:-:S04]  /*0620*/  FFMA R21, R10, R21, 0.24022644758224487305 ;  /* 0x3e75fdec0a157423 */ /* 0x000fc80000000015 */
[----:B------:R-:W-:-:S04]  /*0630*/  FFMA R21, R10, R21, 0.69314718246459960938 ;  /* 0x3f3172180a157423 */ /* 0x000fc80000000015 */
[----:B------:R-:W-:Y:S01]  /*0640*/  FFMA R21, R10, R21, 1 ;  /* 0x3f8000000a157423 */ /* 0x000fe20000000015 */
[----:B------:R-:W-:Y:S02]  /*0650*/  IADD3 R10, PT, PT, R6, 0x7f000000, RZ ;  /* 0x7f000000060a7810 */ /* 0x000fe40007ffe0ff */
[----:B0-----:R-:W-:-:S03]  /*0660*/  LEA R11, R11, -R6, 0x17 ;  /* 0x800000060b0b7211 */ /* 0x001fc600078eb8ff */
[----:B------:R-:W-:Y:S01]  /*0670*/  FMUL R10, R10, R21 ;  /* 0x000000150a0a7220 */ /* 0x000fe20000400000 */
[----:B------:R-:W-:-:S03]  /*0680*/  FSEL R6, RZ, +INF , !P4 ;  /* 0x7f800000ff067808 */ /* 0x000fc60006000000 */
[----:B------:R-:W-:Y:S01]  /*0690*/  @!P1 FMUL R6, R11, R10 ;  /* 0x0000000a0b069220 */ /* 0x000fe20000400000 */
[----:B------:R-:W-:-:S04]  /*06a0*/  FSETP.NEU.AND P1, PT, |R2|, +INF , PT ;  /* 0x7f8000000200780b */ /* 0x000fc80003f2d200 */
[----:B------:R-:W-:-:S04]  /*06b0*/  @!P3 FSEL R6, R6, 1, P1 ;  /* 0x3f8000000606b808 */ /* 0x000fc80000800000 */
[----:B------:R-:W-:-:S07]  /*06c0*/  MOV R11, R6 ;  /* 0x00000006000b7202 */ /* 0x000fce0000000f00 */
.L_x_2:
[----:B------:R-:W-:Y:S05]  /*06d0*/  BSYNC.RECONVERGENT B0 ;  /* 0x0000000000007941 */ /* 0x000fea0003800200 */
.L_x_1:
[----:B------:R-:W-:-:S05]  /*06e0*/  IMAD.WIDE R2, R3, 0x4, R8 ;  /* 0x0000000403027825 */ /* 0x000fca00078e0208 */
[----:B------:R2:W-:Y:S01]  /*06f0*/  STG.E desc[UR6][R2.64], R11 ;  /* 0x0000000b02007986 */ /* 0x0005e2000c101906 */
[----:B------:R-:W-:Y:S05]  /*0700*/  @!P2 BRA `(.L_x_4) ;  /* 0xfffffffc0028a947 */ /* 0x000fea000383ffff */
[----:B------:R-:W-:Y:S05]  /*0710*/  EXIT ;  /* 0x000000000000794d */ /* 0x000fea0003800000 */
.L_x_0:
[----:B0-----:R-:W-:-:S06]  /*0720*/  IMAD.WIDE R8, R17, 0x4, R10 ;  /* 0x0000000411087825 */ /* 0x001fcc00078e020a */
[----:B--2---:R-:W2:Y:S01]  /*0730*/  LDG.E R8, desc[UR6][R8.64] ;  /* 0x0000000608087981 */ /* 0x004ea2000c1e1900 */
[-C--:B------:R-:W-:Y:S01]  /*0740*/  MOV R5, R17.reuse ;  /* 0x0000001100057202 */ /* 0x080fe20000000f00 */
[----:B------:R-:W-:Y:S01]  /*0750*/  BSSY.RECONVERGENT B0, `(.L_x_5) ;  /* 0x0000031000007945 */ /* 0x000fe20003800200 */
[----:B------:R-:W-:Y:S02]  /*0760*/  IADD3 R17, PT, PT, R16, R17, RZ ;  /* 0x0000001110117210 */ /* 0x000fe40007ffe0ff */
[----:B------:R-:W-:Y:S02]  /*0770*/  MOV R13, 0x3f800000 ;  /* 0x3f800000000d7802 */ /* 0x000fe40000000f00 */
[----:B------:R-:W-:Y:S02]  /*0780*/  ISETP.GE.AND P2, PT, R17, R2, PT ;  /* 0x000000021100720c */ /* 0x000fe40003f46270 */
[----:B--2---:R-:W-:Y:S02]  /*0790*/  I2FP.F32.U32 R21, R8 ;  /* 0x0000000800157245 */ /* 0x004fe40000201000 */
[----:B------:R-:W-:-:S03]  /*07a0*/  ISETP.NE.AND P1, PT, R8, RZ, PT ;  /* 0x000000ff0800720c */ /* 0x000fc60003f25270 */
[----:B------:R-:W-:Y:S01]  /*07b0*/  FMUL R4, R21, 0.5 ;  /* 0x3f00000015047820 */ /* 0x000fe20000400000 */
[----:B------:R-:W-:-:S05]  /*07c0*/  FSETP.EQ.OR P1, PT, R3, 1, !P1 ;  /* 0x3f8000000300780b */ /* 0x000fca0004f22400 */
[----:B------:R-:W0:Y:S02]  /*07d0*/  FRND.TRUNC R4, R4 ;  /* 0x0000000400047307 */ /* 0x000e24000020d000 */
[----:B0-----:R-:W-:-:S06]  /*07e0*/  FADD R12, R4, R4 ;  /* 0x00000004040c7221 */ /* 0x001fcc0000000000 */
[----:B------:R-:W-:Y:S05]  /*07f0*/  @P1 BRA `(.L_x_6) ;  /* 0x0000000000981947 */ /* 0x000fea0003800000 */
[----:B------:R-:W-:-:S04]  /*0800*/  FSETP.NAN.AND P1, PT, |R21|, |R21|, PT ;  /* 0x400000151500720b */ /* 0x000fc80003f28200 */
[----:B------:R-:W-:-:S13]  /*0810*/  FSETP.NAN.OR P1, PT, |R3|, |R3|, P1 ;  /* 0x400000030300720b */ /* 0x000fda0000f28600 */
[----:B------:R-:W-:Y:S05]  /*0820*/  @P1 BRA `(.L_x_7) ;  /* 0x0000000000881947 */ /* 0x000fea0003800000 */
[----:B------:R-:W-:Y:S01]  /*0830*/  FADD R4, R21, -R12 ;  /* 0x8000000c15047221 */ /* 0x000fe20000000000 */
[----:B------:R-:W-:Y:S06]  /*0840*/  @P0 BRA `(.L_x_8) ;  /* 0x0000000000740947 */ /* 0x000fec0003800000 */
[----:B------:R-:W-:Y:S02]  /*0850*/  FSETP.NEU.AND P1, PT, |R21|, +INF , PT ;  /* 0x7f8000001500780b */ /* 0x000fe40003f2d200 */
[----:B------:R-:W-:-:S13]  /*0860*/  FSETP.EQ.AND P3, PT, R3, -1, PT ;  /* 0xbf8000000300780b */ /* 0x000fda0003f62000 */
[----:B------:R-:W-:Y:S05]  /*0870*/  @!P1 BRA P3, `(.L_x_6) ;  /* 0x0000000000789947 */ /* 0x000fea0001800000 */
[----:B------:R-:W-:-:S04]  /*0880*/  FMUL R9, R0, R21 ;  /* 0x0000001500097220 */ /* 0x000fc80000400000 */
[----:B------:R-:W0:Y:S01]  /*0890*/  FRND R8, R9 ;  /* 0x0000000900087307 */ /* 0x000e220000201000 */
[----:B------:R-:W-:Y:S01]  /*08a0*/  FFMA R12, R0, R21, -R9 ;  /* 0x00000015000c7223 */ /* 0x000fe20000000809 */
[----:B------:R-:W-:-:S03]  /*08b0*/  FSETP.GT.AND P1, PT, |R9|, 152, PT ;  /* 0x431800000900780b */ /* 0x000fc60003f24200 */
[----:B------:R-:W-:Y:S01]  /*08c0*/  FFMA R13, R15, R21, R12 ;  /* 0x000000150f0d7223 */ /* 0x000fe2000000000c */
[----:B------:R-:W-:Y:S02]  /*08d0*/  HFMA2 R21, -RZ, RZ, 0.64013671875, -15.109375 ;  /* 0x391fcb8eff157431 */ /* 0x000fe400000001ff */
[----:B0-----:R-:W-:Y:S01]  /*08e0*/  FADD R12, R9, -R8 ;  /* 0x80000008090c7221 */ /* 0x001fe20000000000 */
[----:B------:R-:W-:-:S03]  /*08f0*/  FSETP.GT.AND P3, PT, R8, RZ, PT ;  /* 0x000000ff0800720b */ /* 0x000fc60003f64000 */
[----:B------:R-:W-:Y:S01]  /*0900*/  FADD R12, R12, R13 ;  /* 0x0000000d0c0c7221 */ /* 0x000fe20000000000 */
[----:B------:R-:W-:Y:S02]  /*0910*/  SEL R8, RZ, 0x83000000, P3 ;  /* 0x83000000ff087807 */ /* 0x000fe40001800000 */
[----:B------:R-:W-:Y:S01]  /*0920*/  FSETP.GEU.AND P3, PT, R9, RZ, PT ;  /* 0x000000ff0900720b */ /* 0x000fe20003f6e000 */
[----:B------:R-:W-:Y:S01]  /*0930*/  FFMA R13, R12, R21, 0.0013391353422775864601 ;  /* 0x3aaf85ed0c0d7423 */ /* 0x000fe20000000015 */
[----:B------:R-:W-:-:S03]  /*0940*/  IADD3 R18, PT, PT, R8, 0x7f000000, RZ ;  /* 0x7f00000008127810 */ /* 0x000fc60007ffe0ff */
[C---:B------:R-:W-:Y:S02]  /*0950*/  FFMA R21, R12.reuse, R13, 0.0096188392490148544312 ;  /* 0x3c1d98560c157423 */ /* 0x040fe4000000000d */
[----:B------:R-:W0:Y:S02]  /*0960*/  F2I.NTZ R13, R9 ;  /* 0x00000009000d7305 */ /* 0x000e240000203100 */
[----:B------:R-:W-:-:S04]  /*0970*/  FFMA R21, R12, R21, 0.055503588169813156128 ;  /* 0x3d6357bb0c157423 */ /* 0x000fc80000000015 */
[----:B------:R-:W-:-:S04]  /*0980*/  FFMA R21, R12, R21, 0.24022644758224487305 ;  /* 0x3e75fdec0c157423 */ /* 0x000fc80000000015 */
[----:B------:R-:W-:-:S04]  /*0990*/  FFMA R21, R12, R21, 0.69314718246459960938 ;  /* 0x3f3172180c157423 */ /* 0x000fc80000000015 */
[----:B------:R-:W-:Y:S01]  /*09a0*/  FFMA R21, R12, R21, 1 ;  /* 0x3f8000000c157423 */ /* 0x000fe20000000015 */
[----:B0-----:R-:W-:Y:S02]  /*09b0*/  LEA R13, R13, -R8, 0x17 ;  /* 0x800000080d0d7211 */ /* 0x001fe400078eb8ff */
[----:B------:R-:W-:Y:S01]  /*09c0*/  FSEL R8, RZ, +INF , !P3 ;  /* 0x7f800000ff087808 */ /* 0x000fe20005800000 */
[----:B------:R-:W-:Y:S01]  /*09d0*/  FMUL R18, R18, R21 ;  /* 0x0000001512127220 */ /* 0x000fe20000400000 */
[----:B------:R-:W-:-:S03]  /*09e0*/  FSETP.NEU.AND P3, PT, |R4|, 1, PT ;  /* 0x3f8000000400780b */ /* 0x000fc60003f6d200 */
[----:B------:R-:W-:-:S05]  /*09f0*/  @!P1 FMUL R8, R13, R18 ;  /* 0x000000120d089220 */ /* 0x000fca0000400000 */
[----:B------:R-:W-:Y:S01]  /*0a00*/  FSEL R13, R8, -R8, P3 ;  /* 0x80000008080d7208 */ /* 0x000fe20001800000 */
[----:B------:R-:W-:Y:S06]  /*0a10*/  BRA `(.L_x_6) ;  /* 0x0000000000107947 */ /* 0x000fec0003800000 */
.L_x_8:
[----:B------:R-:W-:-:S04]  /*0a20*/  FSETP.NEU.AND P1, PT, |R4|, 1, PT ;  /* 0x3f8000000400780b */ /* 0x000fc80003f2d200 */
[----:B------:R-:W-:Y:S01]  /*0a30*/  FSEL R13, R19, R14, P1 ;  /* 0x0000000e130d7208 */ /* 0x000fe20000800000 */
[----:B------:R-:W-:Y:S08]  /*0a40*/  BRA `(.L_x_6) ;  /* 0x0000000000047947 */ /* 0x000ff00003800000 */
.L_x_7:
[----:B------:R-:W-:-:S07]  /*0a50*/  FADD R13, R21, R3 ;  /* 0x00000003150d7221 */ /* 0x000fce0000000000 */
.L_x_6:
[----:B------:R-:W-:Y:S05]  /*0a60*/  BSYNC.RECONVERGENT B0 ;  /* 0x0000000000007941 */ /* 0x000fea0003800200 */
.L_x_5:
[----:B-1----:R-:W-:-:S05]  /*0a70*/  IMAD.WIDE R4, R5, 0x4, R6 ;  /* 0x0000000405047825 */ /* 0x002fca00078e0206 */
[----:B------:R2:W-:Y:S01]  /*0a80*/  STG.E desc[UR6][R4.64], R13 ;  /* 0x0000000d04007986 */ /* 0x0005e2000c101906 */
[----:B------:R-:W-:Y:S05]  /*0a90*/  @!P2 BRA `(.L_x_0) ;  /* 0xfffffffc0020a947 */ /* 0x000fea000383ffff */
[----:B------:R-:W-:Y:S05]  /*0aa0*/  EXIT ;  /* 0x000000000000794d */ /* 0x000fea0003800000 */
.L_x_9:
[----:B------:R-:W-:-:S00]  /*0ab0*/  BRA `(.L_x_9) ;  /* 0xfffffffc00fc7947 */ /* 0x000fc0000383ffff */
[----:B------:R-:W-:-:S00]  /*0ac0*/  NOP ;  /* 0x0000000000007918 */ /* 0x000fc00000000000 */
        /* <DEDUP_REMOVED lines=11> */
.L_x_81:


//--------------------- .text._Z12my_sum_arrayPjS_i --------------------------
	.section	.text._Z12my_sum_arrayPjS_i,"ax",@progbits
	.align	128
        .global         _Z12my_sum_arrayPjS_i
        .type           _Z12my_sum_arrayPjS_i,@function
        .size           _Z12my_sum_arrayPjS_i,(.L_x_82 - _Z12my_sum_arrayPjS_i)
        .other          _Z12my_sum_arrayPjS_i,@"STO_CUDA_ENTRY STV_DEFAULT"
_Z12my_sum_arrayPjS_i:
.text._Z12my_sum_arrayPjS_i:
[----:B------:R-:W-:Y:S01]  /*0000*/  LDC R1, c[0x0][0x37c] ;  /* 0x0000df00ff017b82 */ /* 0x000fe20000000800 */
[----:B------:R-:W0:Y:S01]  /*0010*/  S2R R6, SR_TID.X ;  /* 0x0000000000067919 */ /* 0x000e220000002100 */
[----:B------:R-:W0:Y:S01]  /*0020*/  LDCU UR4, c[0x0][0x390] ;  /* 0x00007200ff0477ac */ /* 0x000e220008000800 */
[----:B------:R-:W-:Y:S01]  /*0030*/  BSSY.RECONVERGENT B0, `(.L_x_10) ;  /* 0x000000f000007945 */ /* 0x000fe20003800200 */
[----:B------:R-:W-:Y:S01]  /*0040*/  IMAD.MOV.U32 R0, RZ, RZ, RZ ;  /* 0x000000ffff007224 */ /* 0x000fe200078e00ff */
[----:B------:R-:W1:Y:S01]  /*0050*/  LDCU.64 UR6, c[0x0][0x358] ;  /* 0x00006b00ff0677ac */ /* 0x000e620008000a00 */
[----:B0-----:R-:W-:-:S13]  /*0060*/  ISETP.GE.AND P0, PT, R6, UR4, PT ;  /* 0x0000000406007c0c */ /* 0x001fda000bf06270 */
[----:B-1----:R-:W-:Y:S05]  /*0070*/  @P0 BRA `(.L_x_11) ;  /* 0x0000000000280947 */ /* 0x002fea0003800000 */
[----:B------:R-:W0:Y:S01]  /*0080*/  LDC R8, c[0x0][0x360] ;  /* 0x0000d800ff087b82 */ /* 0x000e220000000800 */
[----:B------:R-:W-:Y:S02]  /*0090*/  IMAD.MOV.U32 R0, RZ, RZ, RZ ;  /* 0x000000ffff007224 */ /* 0x000fe400078e00ff */
[----:B------:R-:W-:-:S05]  /*00a0*/  IMAD.MOV.U32 R7, RZ, RZ, R6 ;  /* 0x000000ffff077224 */ /* 0x000fca00078e0006 */
[----:B------:R-:W1:Y:S02]  /*00b0*/  LDC.64 R4, c[0x0][0x388] ;  /* 0x0000e200ff047b82 */ /* 0x000e640000000a00 */
.L_x_12:
[----:B-1----:R-:W-:-:S06]  /*00c0*/  IMAD.WIDE R2, R7, 0x4, R4 ;  /* 0x0000000407027825 */ /* 0x002fcc00078e0204 */
[----:B------:R-:W2:Y:S01]  /*00d0*/  LDG.E R3, desc[UR6][R2.64] ;  /* 0x0000000602037981 */ /* 0x000ea2000c1e1900 */
[----:B0-----:R-:W-:-:S04]  /*00e0*/  IADD3 R7, PT, PT, R8, R7, RZ ;  /* 0x0000000708077210 */ /* 0x001fc80007ffe0ff */
[----:B------:R-:W-:Y:S01]  /*00f0*/  ISETP.GE.AND P0, PT, R7, UR4, PT ;  /* 0x0000000407007c0c */ /* 0x000fe2000bf06270 */
[----:B--2---:R-:W-:-:S12]  /*0100*/  IMAD.IADD R0, R3, 0x1, R0 ;  /* 0x0000000103007824 */ /* 0x004fd800078e0200 */
[----:B------:R-:W-:Y:S05]  /*0110*/  @!P0 BRA `(.L_x_12) ;  /* 0xfffffffc00e88947 */ /* 0x000fea000383ffff */
.L_x_11:
[----:B------:R-:W-:Y:S05]  /*0120*/  BSYNC.RECONVERGENT B0 ;  /* 0x0000000000007941 */ /* 0x000fea0003800200 */
.L_x_10:
[----:B------:R-:W0:Y:S01]  /*0130*/  S2UR UR5, SR_CgaCtaId ;  /* 0x00000000000579c3 */ /* 0x000e220000008800 */
[----:B------:R-:W-:Y:S01]  /*0140*/  UMOV UR4, 0x400 ;  /* 0x0000040000047882 */ /* 0x000fe20000000000 */
[----:B------:R-:W1:Y:S01]  /*0150*/  LDCU UR8, c[0x0][0x360] ;  /* 0x00006c00ff0877ac */ /* 0x000e620008000800 */
[----:B------:R-:W-:Y:S01]  /*0160*/  ISETP.NE.AND P0, PT, R6, RZ, PT ;  /* 0x000000ff0600720c */ /* 0x000fe20003f05270 */
[----:B-1----:R-:W-:Y:S02]  /*0170*/  UISETP.GE.U32.AND UP0, UPT, UR8, 0x2, UPT ;  /* 0x000000020800788c */ /* 0x002fe4000bf06070 */
[----:B0-----:R-:W-:-:S06]  /*0180*/  ULEA UR4, UR5, UR4, 0x18 ;  /* 0x0000000405047291 */ /* 0x001fcc000f8ec0ff */
[----:B------:R-:W-:-:S05]  /*0190*/  LEA R3, R6, UR4, 0x2 ;  /* 0x0000000406037c11 */ /* 0x000fca000f8e10ff */
[----:B------:R0:W-:Y:S01]  /*01a0*/  STS [R3], R0 ;  /* 0x0000000003007388 */ /* 0x0001e20000000800 */
[----:B------:R-:W-:Y:S06]  /*01b0*/  BAR.SYNC.DEFER_BLOCKING 0x0 ;  /* 0x0000000000007b1d */ /* 0x000fec0000010000 */
[----:B------:R-:W-:Y:S05]  /*01c0*/  BRA.U !UP0, `(.L_x_13) ;  /* 0x0000000108307547 */ /* 0x000fea000b800000 */
[----:B0-----:R-:W-:-:S07]  /*01d0*/  IMAD.U32 R0, RZ, RZ, UR8 ;  /* 0x00000008ff007e24 */ /* 0x001fce000f8e00ff */
.L_x_14:
[----:B------:R-:W-:-:S04]  /*01e0*/  SHF.R.U32.HI R7, RZ, 0x1, R0 ;  /* 0x00000001ff077819 */ /* 0x000fc80000011600 */
[----:B------:R-:W-:-:S13]  /*01f0*/  ISETP.GE.U32.AND P1, PT, R6, R7, PT ;  /* 0x000000070600720c */ /* 0x000fda0003f26070 */
[----:B------:R-:W-:Y:S01]  /*0200*/  @!P1 LEA R2, R7, R3, 0x2 ;  /* 0x0000000307029211 */ /* 0x000fe200078e10ff */
[----:B------:R-:W-:Y:S05]  /*0210*/  @!P1 LDS R5, [R3] ;  /* 0x0000000003059984 */ /* 0x000fea0000000800 */
[----:B------:R-:W0:Y:S02]  /*0220*/  @!P1 LDS R2, [R2] ;  /* 0x0000000002029984 */ /* 0x000e240000000800 */
[----:B0-----:R-:W-:-:S05]  /*0230*/  @!P1 IMAD.IADD R4, R2, 0x1, R5 ;  /* 0x0000000102049824 */ /* 0x001fca00078e0205 */
[----:B------:R1:W-:Y:S01]  /*0240*/  @!P1 STS [R3], R4 ;  /* 0x0000000403009388 */ /* 0x0003e20000000800 */
[----:B------:R-:W-:Y:S01]  /*0250*/  BAR.SYNC.DEFER_BLOCKING 0x0 ;  /* 0x0000000000007b1d */ /* 0x000fe20000010000 */
[----:B------:R-:W-:Y:S02]  /*0260*/  ISETP.GT.U32.AND P1, PT, R0, 0x3, PT ;  /* 0x000000030000780c */ /* 0x000fe40003f24070 */
[----:B------:R-:W-:-:S11]  /*0270*/  MOV R0, R7 ;  /* 0x0000000700007202 */ /* 0x000fd60000000f00 */
[----:B-1----:R-:W-:Y:S05]  /*0280*/  @P1 BRA `(.L_x_14) ;  /* 0xfffffffc00d41947 */ /* 0x002fea000383ffff */
.L_x_13:
[----:B------:R-:W-:Y:S05]  /*0290*/  @P0 EXIT ;  /* 0x000000000000094d */ /* 0x000fea0003800000 */
[----:B------:R-:W1:Y:S01]  /*02a0*/  S2UR UR5, SR_CgaCtaId ;  /* 0x00000000000579c3 */ /* 0x000e620000008800 */
[----:B------:R-:W-:-:S07]  /*02b0*/  UMOV UR4, 0x400 ;  /* 0x0000040000047882 */ /* 0x000fce0000000000 */
[----:B0-----:R-:W0:Y:S01]  /*02c0*/  LDC.64 R2, c[0x0][0x380] ;  /* 0x0000e000ff027b82 */ /* 0x001e220000000a00 */
[----:B-1----:R-:W-:-:S09]  /*02d0*/  ULEA UR4, UR5, UR4, 0x18 ;  /* 0x0000000405047291 */ /* 0x002fd2000f8ec0ff */
[----:B------:R-:W0:Y:S04]  /*02e0*/  LDS R5, [UR4] ;  /* 0x00000004ff057984 */ /* 0x000e280008000800 */
[----:B0-----:R-:W-:Y:S01]  /*02f0*/  STG.E desc[UR6][R2.64], R5 ;  /* 0x0000000502007986 */ /* 0x001fe2000c101906 */
[----:B------:R-:W-:Y:S05]  /*0300*/  EXIT ;  /* 0x000000000000794d */ /* 0x000fea0003800000 */
.L_x_15:
        /* <DEDUP_REMOVED lines=15> */
.L_x_82:


//--------------------- .text._Z20estimate_result_cudaPfPjifS_ --------------------------
	.section	.text._Z20estimate_result_cudaPfPjifS_,"ax",@progbits
	.align	128
        .global         _Z20estimate_result_cudaPfPjifS_
        .type           _Z20estimate_result_cudaPfPjifS_,@function
        .size           _Z20estimate_result_cudaPfPjifS_,(.L_x_83 - _Z20estimate_result_cudaPfPjifS_)
        .other          _Z20estimate_result_cudaPfPjifS_,@"STO_CUDA_ENTRY STV_DEFAULT"
_Z20estimate_result_cudaPfPjifS_:
.text._Z20estimate_result_cudaPfPjifS_:
[----:B------:R-:W-:Y:S01]  /*0000*/  LDC R1, c[0x0][0x37c] ;  /* 0x0000df00ff017b82 */ /* 0x000fe20000000800 */
[----:B------:R-:W0:Y:S01]  /*0010*/  S2R R0, SR_CTAID.X ;  /* 0x0000000000007919 */ /* 0x000e220000002500 */
[----:B------:R-:W1:Y:S01]  /*0020*/  LDCU UR4, c[0x0][0x360] ;  /* 0x00006c00ff0477ac */ /* 0x000e620008000800 */
[----:B------:R-:W-:Y:S01]  /*0030*/  BSSY.RECONVERGENT B0, `(.L_x_16) ;  /* 0x000013a000007945 */ /* 0x000fe20003800200 */
[----:B------:R-:W-:Y:S01]  /*0040*/  HFMA2 R13, -RZ, RZ, 0, 0 ;  /* 0x00000000ff0d7431 */ /* 0x000fe200000001ff */
[----:B------:R-:W0:Y:S01]  /*0050*/  S2R R11, SR_TID.X ;  /* 0x00000000000b7919 */ /* 0x000e220000002100 */
[----:B------:R-:W2:Y:S01]  /*0060*/  LDCU UR5, c[0x0][0x390] ;  /* 0x00007200ff0577ac */ /* 0x000ea20008000800 */
[----:B------:R-:W3:Y:S01]  /*0070*/  LDCU.64 UR6, c[0x0][0x358] ;  /* 0x00006b00ff0677ac */ /* 0x000ee20008000a00 */
[----:B-1----:R-:W-:Y:S01]  /*0080*/  MOV R10, UR4 ;  /* 0x00000004000a7c02 */ /* 0x002fe20008000f00 */
[----:B0-----:R-:W-:-:S05]  /*0090*/  IMAD R17, R0, UR4, R11 ;  /* 0x0000000400117c24 */ /* 0x001fca000f8e020b */
[----:B--2---:R-:W-:-:S13]  /*00a0*/  ISETP.GE.AND P0, PT, R17, UR5, PT ;  /* 0x0000000511007c0c */ /* 0x004fda000bf06270 */
[----:B---3--:R-:W-:Y:S05]  /*00b0*/  @P0 BRA `(.L_x_17) ;  /* 0x0000001000c40947 */ /* 0x008fea0003800000 */
[----:B------:R-:W0:Y:S01]  /*00c0*/  LDC R14, c[0x0][0x394] ;  /* 0x0000e500ff0e7b82 */ /* 0x000e220000000800 */
[----:B------:R-:W1:Y:S07]  /*00d0*/  LDCU UR4, c[0x0][0x370] ;  /* 0x00006e00ff0477ac */ /* 0x000e6e0008000800 */
[----:B------:R-:W2:Y:S01]  /*00e0*/  LDC.64 R8, c[0x0][0x388] ;  /* 0x0000e200ff087b82 */ /* 0x000ea20000000a00 */
[C---:B0-----:R-:W-:Y:S01]  /*00f0*/  FMUL R3, |R14|.reuse, 16777216 ;  /* 0x4b8000000e037820 */ /* 0x041fe20000400200 */
[----:B------:R-:W-:-:S02]  /*0100*/  FSETP.GEU.AND P0, PT, |R14|, 1.175494350822287508e-38, PT ;  /* 0x008000000e00780b */ /* 0x000fc40003f0e200 */
[----:B------:R-:W-:Y:S02]  /*0110*/  FSETP.GEU.AND P1, PT, R14, RZ, PT ;  /* 0x000000ff0e00720b */ /* 0x000fe40003f2e000 */
[----:B------:R-:W-:-:S04]  /*0120*/  FSEL R3, R3, |R14|, !P0 ;  /* 0x4000000e03037208 */ /* 0x000fc80004000000 */
[----:B------:R-:W-:-:S04]  /*0130*/  IADD3 R2, PT, PT, R3, -0x3f3504f3, RZ ;  /* 0xc0cafb0d03027810 */ /* 0x000fc80007ffe0ff */
[----:B------:R-:W-:Y:S02]  /*0140*/  LOP3.LUT R4, R2, 0xff800000, RZ, 0xc0, !PT ;  /* 0xff80000002047812 */ /* 0x000fe400078ec0ff */
[----:B------:R-:W-:Y:S02]  /*0150*/  FSEL R2, RZ, -24, P0 ;  /* 0xc1c00000ff027808 */ /* 0x000fe40000000000 */
[----:B------:R-:W-:Y:S02]  /*0160*/  IADD3 R3, PT, PT, R3, -R4, RZ ;  /* 0x8000000403037210 */ /* 0x000fe40007ffe0ff */
[----:B------:R-:W-:-:S03]  /*0170*/  FSETP.NEU.AND P0, PT, |R14|, +INF , PT ;  /* 0x7f8000000e00780b */ /* 0x000fc60003f0d200 */
[C---:B------:R-:W-:Y:S01]  /*0180*/  FADD R6, R3.reuse, 1 ;  /* 0x3f80000003067421 */ /* 0x040fe20000000000 */
[----:B------:R-:W-:Y:S01]  /*0190*/  FADD R5, R3, -1 ;  /* 0xbf80000003057421 */ /* 0x000fe20000000000 */
[----:B------:R-:W-:Y:S02]  /*01a0*/  I2FP.F32.S32 R3, R4 ;  /* 0x0000000400037245 */ /* 0x000fe40000201400 */
[C---:B------:R-:W-:Y:S01]  /*01b0*/  FSETP.EQ.OR P0, PT, R14.reuse, RZ, !P0 ;  /* 0x000000ff0e00720b */ /* 0x040fe20004702400 */
[----:B------:R-:W-:Y:S01]  /*01c0*/  FADD R7, R5, R5 ;  /* 0x0000000505077221 */ /* 0x000fe20000000000 */
[----:B------:R-:W0:Y:S01]  /*01d0*/  MUFU.RCP R6, R6 ;  /* 0x0000000600067308 */ /* 0x000e220000001000 */
[----:B------:R-:W-:Y:S01]  /*01e0*/  FFMA R3, R3, 1.1920928955078125e-07, R2 ;  /* 0x3400000003037823 */ /* 0x000fe20000000002 */
[----:B------:R-:W-:Y:S01]  /*01f0*/  FADD R14, R14, R14 ;  /* 0x0000000e0e0e7221 */ /* 0x000fe20000000000 */
[----:B0-----:R-:W-:Y:S01]  /*0200*/  FMUL R12, R6, R7 ;  /* 0x00000007060c7220 */ /* 0x001fe20000400000 */
[----:B------:R-:W-:-:S03]  /*0210*/  MOV R7, 0x3a2c32e4 ;  /* 0x3a2c32e400077802 */ /* 0x000fc60000000f00 */
[----:B------:R-:W-:Y:S01]  /*0220*/  FADD R4, R5, -R12 ;  /* 0x8000000c05047221 */ /* 0x000fe20000000000 */
[CC--:B------:R-:W-:Y:S01]  /*0230*/  FMUL R2, R12.reuse, R12.reuse ;  /* 0x0000000c0c027220 */ /* 0x0c0fe20000400000 */
[----:B------:R-:W-:Y:S02]  /*0240*/  FFMA R13, R12, 1.4426950216293334961, R3 ;  /* 0x3fb8aa3b0c0d7823 */ /* 0x000fe40000000003 */
[----:B------:R-:W-:Y:S01]  /*0250*/  FADD R4, R4, R4 ;  /* 0x0000000404047221 */ /* 0x000fe20000000000 */
[C---:B------:R-:W-:Y:S01]  /*0260*/  FFMA R7, R2.reuse, R7, 0.0032181653659790754318 ;  /* 0x3b52e7db02077423 */ /* 0x040fe20000000007 */
[----:B------:R-:W-:Y:S02]  /*0270*/  FADD R3, R3, -R13 ;  /* 0x8000000d03037221 */ /* 0x000fe40000000000 */
[----:B------:R-:W-:Y:S01]  /*0280*/  FFMA R5, R5, -R12, R4 ;  /* 0x8000000c05057223 */ /* 0x000fe20000000004 */
[----:B------:R-:W-:Y:S01]  /*0290*/  FFMA R7, R2, R7, 0.018033718690276145935 ;  /* 0x3c93bb7302077423 */ /* 0x000fe20000000007 */
[----:B------:R-:W-:-:S02]  /*02a0*/  FFMA R4, R12, 1.4426950216293334961, R3 ;  /* 0x3fb8aa3b0c047823 */ /* 0x000fc40000000003 */
[----:B------:R-:W-:Y:S01]  /*02b0*/  FMUL R5, R6, R5 ;  /* 0x0000000506057220 */ /* 0x000fe20000400000 */
[----:B------:R-:W-:-:S03]  /*02c0*/  FFMA R7, R2, R7, 0.12022458761930465698 ;  /* 0x3df6384f02077423 */ /* 0x000fc60000000007 */
[----:B------:R-:W-:Y:S01]  /*02d0*/  FFMA R3, R5, 1.4426950216293334961, R4 ;  /* 0x3fb8aa3b05037823 */ /* 0x000fe20000000004 */
[----:B------:R-:W-:Y:S02]  /*02e0*/  FMUL R15, R2, R7 ;  /* 0x00000007020f7220 */ /* 0x000fe40000400000 */
[----:B------:R-:W0:Y:S01]  /*02f0*/  LDC.64 R6, c[0x0][0x380] ;  /* 0x0000e000ff067b82 */ /* 0x000e220000000a00 */
[----:B------:R-:W-:Y:S01]  /*0300*/  FFMA R2, R12, 1.9251366722983220825e-08, R3 ;  /* 0x32a55e340c027823 */ /* 0x000fe20000000003 */
[----:B------:R-:W-:-:S04]  /*0310*/  FMUL R3, R15, 3 ;  /* 0x404000000f037820 */ /* 0x000fc80000400000 */
[----:B------:R-:W-:Y:S02]  /*0320*/  FFMA R19, R5, R3, R2 ;  /* 0x0000000305137223 */ /* 0x000fe40000000002 */
[----:B------:R-:W3:Y:S02]  /*0330*/  LDC.64 R4, c[0x0][0x380] ;  /* 0x0000e000ff047b82 */ /* 0x000ee40000000a00 */
[----:B------:R-:W-:Y:S01]  /*0340*/  FFMA R16, R12, R15, R19 ;  /* 0x0000000f0c107223 */ /* 0x000fe20000000013 */
[----:B------:R-:W-:-:S03]  /*0350*/  LOP3.LUT R19, R14, 0x7fffffff, RZ, 0xc0, !PT ;  /* 0x7fffffff0e137812 */ /* 0x000fc600078ec0ff */
[C---:B------:R-:W-:Y:S02]  /*0360*/  FADD R12, R13.reuse, R16 ;  /* 0x000000100d0c7221 */ /* 0x040fe40000000000 */
[----:B------:R-:W4:Y:S02]  /*0370*/  LDC.64 R2, c[0x0][0x388] ;  /* 0x0000e200ff027b82 */ /* 0x000f240000000a00 */
[----:B------:R-:W-:Y:S01]  /*0380*/  FADD R15, -R13, R12 ;  /* 0x0000000c0d0f7221 */ /* 0x000fe20000000100 */
[----:B------:R-:W-:-:S03]  /*0390*/  MOV R13, RZ ;  /* 0x000000ff000d7202 */ /* 0x000fc60000000f00 */
[----:B------:R-:W-:Y:S01]  /*03a0*/  FADD R15, R16, -R15 ;  /* 0x8000000f100f7221 */ /* 0x000fe20000000000 */
[----:B-1----:R-:W-:Y:S01]  /*03b0*/  IMAD R16, R10, UR4, RZ ;  /* 0x000000040a107c24 */ /* 0x002fe2000f8e02ff */
[----:B--2---:R-:W-:Y:S06]  /*03c0*/  @!P1 BRA `(.L_x_18) ;  /* 0x0000000400f89947 */ /* 0x004fec0003800000 */
.L_x_24:
[C---:B------:R-:W-:Y:S01]  /*03d0*/  IMAD.WIDE R20, R17.reuse, 0x4, R8 ;  /* 0x0000000411147825 */ /* 0x040fe200078e0208 */
[----:B----4-:R-:W1:Y:S05]  /*03e0*/  LDC.64 R2, c[0x0][0x390] ;  /* 0x0000e400ff027b82 */ /* 0x010e6a0000000a00 */
[----:B------:R-:W2:Y:S01]  /*03f0*/  LDG.E R20, desc[UR6][R20.64] ;  /* 0x0000000614147981 */ /* 0x000ea2000c1e1900 */
[----:B0--3--:R-:W-:-:S06]  /*0400*/  IMAD.WIDE R4, R17, 0x4, R6 ;  /* 0x0000000411047825 */ /* 0x009fcc00078e0206 */
[----:B------:R0:W5:Y:S01]  /*0410*/  LDG.E R4, desc[UR6][R4.64] ;  /* 0x0000000604047981 */ /* 0x000162000c1e1900 */
[----:B------:R-:W-:Y:S01]  /*0420*/  IADD3 R17, PT, PT, R16, R17, RZ ;  /* 0x0000001110117210 */ /* 0x000fe20007ffe0ff */
[----:B------:R-:W-:Y:S01]  /*0430*/  BSSY.RECONVERGENT B1, `(.L_x_19) ;  /* 0x000002d000017945 */ /* 0x000fe20003800200 */
[----:B------:R-:W-:Y:S02]  /*0440*/  MOV R23, 0x3f800000 ;  /* 0x3f80000000177802 */ /* 0x000fe40000000f00 */
[----:B-1----:R-:W-:Y:S02]  /*0450*/  ISETP.GE.AND P2, PT, R17, R2, PT ;  /* 0x000000021100720c */ /* 0x002fe40003f46270 */
[----:B--2---:R-:W-:-:S04]  /*0460*/  ISETP.NE.AND P1, PT, R20, RZ, PT ;  /* 0x000000ff1400720c */ /* 0x004fc80003f25270 */
[----:B------:R-:W-:-:S13]  /*0470*/  FSETP.EQ.OR P1, PT, R3, 1, !P1 ;  /* 0x3f8000000300780b */ /* 0x000fda0004f22400 */
[----:B0-----:R-:W-:Y:S05]  /*0480*/  @P1 BRA `(.L_x_20) ;  /* 0x00000000009c1947 */ /* 0x001fea0003800000 */
        /* <DEDUP_REMOVED lines=13> */
.L_x_21:
[----:B------:R-:W-:Y:S01]  /*0560*/  FMUL R5, R12, R2 ;  /* 0x000000020c057220 */ /* 0x000fe20000400000 */
[----:B------:R-:W-:-:S03]  /*0570*/  HFMA2 R23, -RZ, RZ, 0.64013671875, -15.109375 ;  /* 0x391fcb8eff177431 */ /* 0x000fc600000001ff */
        /* <DEDUP_REMOVED lines=20> */
[----:B------:R-:W-:-:S04]  /*06c0*/  FMUL R20, R3, R20 ;  /* 0x0000001403147220 */ /* 0x000fc80000400000 */
[----:B------:R-:W-:Y:S01]  /*06d0*/  @!P3 FMUL R23, R21, R20 ;  /* 0x000000141517b220 */ /* 0x000fe20000400000 */
[----:B------:R-:W-:-:S04]  /*06e0*/  FSETP.NEU.AND P3, PT, |R2|, +INF , PT ;  /* 0x7f8000000200780b */ /* 0x000fc80003f6d200 */
[----:B------:R-:W-:-:S09]  /*06f0*/  @!P1 FSEL R23, R23, 1, P3 ;  /* 0x3f80000017179808 */ /* 0x000fd20001800000 */
.L_x_20:
[----:B------:R-:W-:Y:S05]  /*0700*/  BSYNC.RECONVERGENT B1 ;  /* 0x0000000000017941 */ /* 0x000fea0003800200 */
.L_x_19:
[----:B-----5:R-:W-:Y:S01]  /*0710*/  FADD R4, R4, -R23 ;  /* 0x8000001704047221 */ /* 0x020fe20000000000 */
[----:B------:R-:W-:Y:S01]  /*0720*/  BSSY.RECONVERGENT B1, `(.L_x_22) ;  /* 0x0000045000017945 */ /* 0x000fe20003800200 */
[----:B------:R-:W-:-:S03]  /*0730*/  MOV R2, 0x3f800000 ;  /* 0x3f80000000027802 */ /* 0x000fc60000000f00 */
[----:B------:R-:W-:-:S13]  /*0740*/  FSETP.NEU.AND P1, PT, R4, 1, PT ;  /* 0x3f8000000400780b */ /* 0x000fda0003f2d000 */
[----:B------:R-:W-:Y:S05]  /*0750*/  @!P1 BRA `(.L_x_23) ;  /* 0x0000000400049947 */ /* 0x000fea0003800000 */
[----:B------:R-:W-:-:S13]  /*0760*/  FSETP.NAN.AND P1, PT, |R4|, |R4|, PT ;  /* 0x400000040400720b */ /* 0x000fda0003f28200 */
[----:B------:R-:W-:Y:S01]  /*0770*/  @P1 FADD R2, R4, 2 ;  /* 0x4000000004021421 */ /* 0x000fe20000000000 */
[----:B------:R-:W-:Y:S06]  /*0780*/  @P1 BRA `(.L_x_23) ;  /* 0x0000000000f81947 */ /* 0x000fec0003800000 */
[C---:B------:R-:W-:Y:S01]  /*0790*/  FMUL R3, |R4|.reuse, 16777216 ;  /* 0x4b80000004037820 */ /* 0x040fe20000400200 */
[----:B------:R-:W-:Y:S01]  /*07a0*/  FSETP.GEU.AND P1, PT, |R4|, 1.175494350822287508e-38, PT ;  /* 0x008000000400780b */ /* 0x000fe20003f2e200 */
[----:B------:R-:W-:-:S03]  /*07b0*/  HFMA2 R23, -RZ, RZ, 0.771484375, 0.21533203125 ;  /* 0x3a2c32e4ff177431 */ /* 0x000fc600000001ff */
[----:B------:R-:W-:-:S04]  /*07c0*/  FSEL R3, R3, |R4|, !P1 ;  /* 0x4000000403037208 */ /* 0x000fc80004800000 */
[----:B------:R-:W-:-:S04]  /*07d0*/  IADD3 R2, PT, PT, R3, -0x3f3504f3, RZ ;  /* 0xc0cafb0d03027810 */ /* 0x000fc80007ffe0ff */
[----:B------:R-:W-:-:S04]  /*07e0*/  LOP3.LUT R18, R2, 0xff800000, RZ, 0xc0, !PT ;  /* 0xff80000002127812 */ /* 0x000fc800078ec0ff */
[-C--:B------:R-:W-:Y:S02]  /*07f0*/  IADD3 R3, PT, PT, R3, -R18.reuse, RZ ;  /* 0x8000001203037210 */ /* 0x080fe40007ffe0ff */
[----:B------:R-:W-:-:S03]  /*0800*/  I2FP.F32.S32 R18, R18 ;  /* 0x0000001200127245 */ /* 0x000fc60000201400 */
[C---:B------:R-:W-:Y:S01]  /*0810*/  FADD R2, R3.reuse, 1 ;  /* 0x3f80000003027421 */ /* 0x040fe20000000000 */
[----:B------:R-:W-:Y:S01]  /*0820*/  FADD R20, R3, -1 ;  /* 0xbf80000003147421 */ /* 0x000fe20000000000 */
[----:B------:R-:W-:Y:S02]  /*0830*/  FSEL R3, RZ, -24, P1 ;  /* 0xc1c00000ff037808 */ /* 0x000fe40000800000 */
[----:B------:R-:W-:Y:S01]  /*0840*/  FSETP.NEU.AND P1, PT, |R4|, +INF , PT ;  /* 0x7f8000000400780b */ /* 0x000fe20003f2d200 */
[----:B------:R-:W-:Y:S01]  /*0850*/  FADD R5, R20, R20 ;  /* 0x0000001414057221 */ /* 0x000fe20000000000 */
[----:B------:R-:W0:Y:S01]  /*0860*/  MUFU.RCP R2, R2 ;  /* 0x0000000200027308 */ /* 0x000e220000001000 */
[----:B------:R-:W-:Y:S01]  /*0870*/  FFMA R22, R18, 1.1920928955078125e-07, R3 ;  /* 0x3400000012167823 */ /* 0x000fe20000000003 */
[----:B------:R-:W-:-:S13]  /*0880*/  FSETP.NEU.AND P1, PT, R4, RZ, P1 ;  /* 0x000000ff0400720b */ /* 0x000fda0000f2d000 */
[----:B------:R-:W-:Y:S01]  /*0890*/  @!P1 FADD R4, R4, R4 ;  /* 0x0000000404049221 */ /* 0x000fe20000000000 */
[----:B0-----:R-:W-:-:S04]  /*08a0*/  FMUL R5, R2, R5 ;  /* 0x0000000502057220 */ /* 0x001fc80000400000 */
[----:B------:R-:W-:Y:S01]  /*08b0*/  FADD R21, R20, -R5 ;  /* 0x8000000514157221 */ /* 0x000fe20000000000 */
[C---:B------:R-:W-:Y:S01]  /*08c0*/  FMUL R18, R5.reuse, R5 ;  /* 0x0000000505127220 */ /* 0x040fe20000400000 */
[----:B------:R-:W-:Y:S02]  /*08d0*/  FFMA R3, R5, 1.4426950216293334961, R22 ;  /* 0x3fb8aa3b05037823 */ /* 0x000fe40000000016 */
[----:B------:R-:W-:Y:S01]  /*08e0*/  FADD R21, R21, R21 ;  /* 0x0000001515157221 */ /* 0x000fe20000000000 */
[----:B------:R-:W-:Y:S01]  /*08f0*/  FFMA R23, R18, R23, 0.0032181653659790754318 ;  /* 0x3b52e7db12177423 */ /* 0x000fe20000000017 */
[----:B------:R-:W-:Y:S02]  /*0900*/  FADD R22, R22, -R3 ;  /* 0x8000000316167221 */ /* 0x000fe40000000000 */
[----:B------:R-:W-:Y:S01]  /*0910*/  FFMA R21, R20, -R5, R21 ;  /* 0x8000000514157223 */ /* 0x000fe20000000015 */
[----:B------:R-:W-:Y:S01]  /*0920*/  FFMA R23, R18, R23, 0.018033718690276145935 ;  /* 0x3c93bb7312177423 */ /* 0x000fe20000000017 */
[----:B------:R-:W-:Y:S01]  /*0930*/  FFMA R22, R5, 1.4426950216293334961, R22 ;  /* 0x3fb8aa3b05167823 */ /* 0x000fe20000000016 */
[----:B------:R-:W-:Y:S01]  /*0940*/  MOV R20, 0x391fcb8e ;  /* 0x391fcb8e00147802 */ /* 0x000fe20000000f00 */
[----:B------:R-:W-:Y:S01]  /*0950*/  FMUL R21, R2, R21 ;  /* 0x0000001502157220 */ /* 0x000fe20000400000 */
[----:B------:R-:W-:-:S03]  /*0960*/  FFMA R23, R18, R23, 0.12022458761930465698 ;  /* 0x3df6384f12177423 */ /* 0x000fc60000000017 */
[----:B------:R-:W-:Y:S01]  /*0970*/  FFMA R22, R21, 1.4426950216293334961, R22 ;  /* 0x3fb8aa3b15167823 */ /* 0x000fe20000000016 */
[----:B------:R-:W-:-:S03]  /*0980*/  FMUL R18, R18, R23 ;  /* 0x0000001712127220 */ /* 0x000fc60000400000 */
[----:B------:R-:W-:Y:S01]  /*0990*/  FFMA R22, R5, 1.9251366722983220825e-08, R22 ;  /* 0x32a55e3405167823 */ /* 0x000fe20000000016 */
[----:B------:R-:W-:-:S04]  /*09a0*/  FMUL R2, R18, 3 ;  /* 0x4040000012027820 */ /* 0x000fc80000400000 */
[----:B------:R-:W-:-:S04]  /*09b0*/  FFMA R21, R21, R2, R22 ;  /* 0x0000000215157223 */ /* 0x000fc80000000016 */
[----:B------:R-:W-:-:S04]  /*09c0*/  FFMA R18, R5, R18, R21 ;  /* 0x0000001205127223 */ /* 0x000fc80000000015 */
[----:B------:R-:W-:-:S04]  /*09d0*/  FADD R21, R3, R18 ;  /* 0x0000001203157221 */ /* 0x000fc80000000000 */
[----:B------:R-:W-:Y:S01]  /*09e0*/  FMUL R2, R21, 2 ;  /* 0x4000000015027820 */ /* 0x000fe20000400000 */
[----:B------:R-:W-:-:S03]  /*09f0*/  FADD R3, -R3, R21 ;  /* 0x0000001503037221 */ /* 0x000fc60000000100 */
[----:B------:R-:W0:Y:S01]  /*0a00*/  FRND R5, R2 ;  /* 0x0000000200057307 */ /* 0x000e220000201000 */
[----:B------:R-:W-:Y:S01]  /*0a10*/  FADD R18, R18, -R3 ;  /* 0x8000000312127221 */ /* 0x000fe20000000000 */
[----:B------:R-:W-:Y:S01]  /*0a20*/  FFMA R21, R21, 2, -R2 ;  /* 0x4000000015157823 */ /* 0x000fe20000000802 */
[----:B------:R-:W-:-:S03]  /*0a30*/  FSETP.GT.AND P4, PT, |R2|, 152, PT ;  /* 0x431800000200780b */ /* 0x000fc60003f84200 */
[----:B------:R-:W-:Y:S01]  /*0a40*/  FFMA R18, R18, 2, R21 ;  /* 0x4000000012127823 */ /* 0x000fe20000000015 */
[----:B0-----:R-:W-:Y:S01]  /*0a50*/  FADD R3, R2, -R5 ;  /* 0x8000000502037221 */ /* 0x001fe20000000000 */
[----:B------:R-:W-:-:S03]  /*0a60*/  FSETP.GT.AND P3, PT, R5, RZ, PT ;  /* 0x000000ff0500720b */ /* 0x000fc60003f64000 */
[----:B------:R-:W-:Y:S01]  /*0a70*/  FADD R3, R3, R18 ;  /* 0x0000001203037221 */ /* 0x000fe20000000000 */
[----:B------:R-:W-:Y:S02]  /*0a80*/  SEL R5, RZ, 0x83000000, P3 ;  /* 0x83000000ff057807 */ /* 0x000fe40001800000 */
[----:B------:R-:W-:Y:S01]  /*0a90*/  FSETP.GEU.AND P3, PT, R2, RZ, PT ;  /* 0x000000ff0200720b */ /* 0x000fe20003f6e000 */
[----:B------:R-:W-:-:S04]  /*0aa0*/  FFMA R18, R3, R20, 0.0013391353422775864601 ;  /* 0x3aaf85ed03127423 */ /* 0x000fc80000000014 */
[C---:B------:R-:W-:Y:S02]  /*0ab0*/  FFMA R20, R3.reuse, R18, 0.0096188392490148544312 ;  /* 0x3c1d985603147423 */ /* 0x040fe40000000012 */
[----:B------:R0:W1:Y:S02]  /*0ac0*/  F2I.NTZ R18, R2 ;  /* 0x0000000200127305 */ /* 0x0000640000203100 */
[----:B------:R-:W-:-:S04]  /*0ad0*/  FFMA R20, R3, R20, 0.055503588169813156128 ;  /* 0x3d6357bb03147423 */ /* 0x000fc80000000014 */
[----:B------:R-:W-:Y:S01]  /*0ae0*/  FFMA R20, R3, R20, 0.24022644758224487305 ;  /* 0x3e75fdec03147423 */ /* 0x000fe20000000014 */
[----:B0-----:R-:W-:-:S03]  /*0af0*/  FSEL R2, RZ, +INF , !P3 ;  /* 0x7f800000ff027808 */ /* 0x001fc60005800000 */
[----:B------:R-:W-:Y:S01]  /*0b00*/  FFMA R22, R3, R20, 0.69314718246459960938 ;  /* 0x3f31721803167423 */ /* 0x000fe20000000014 */
[----:B------:R-:W-:-:S03]  /*0b10*/  IADD3 R20, PT, PT, R5, 0x7f000000, RZ ;  /* 0x7f00000005147810 */ /* 0x000fc60007ffe0ff */
[----:B------:R-:W-:Y:S01]  /*0b20*/  FFMA R3, R3, R22, 1 ;  /* 0x3f80000003037423 */ /* 0x000fe20000000016 */
[----:B-1----:R-:W-:-:S03]  /*0b30*/  LEA R18, R18, -R5, 0x17 ;  /* 0x8000000512127211 */ /* 0x002fc600078eb8ff */
[----:B------:R-:W-:-:S04]  /*0b40*/  FMUL R3, R20, R3 ;  /* 0x0000000314037220 */ /* 0x000fc80000400000 */
[----:B------:R-:W-:Y:S01]  /*0b50*/  @!P4 FMUL R2, R18, R3 ;  /* 0x000000031202c220 */ /* 0x000fe20000400000 */
[----:B------:R-:W-:-:S07]  /*0b60*/  @!P1 LOP3.LUT R2, R4, 0x7fffffff, RZ, 0xc0, !PT ;  /* 0x7fffffff04029812 */ /* 0x000fce00078ec0ff */
.L_x_23:
[----:B------:R-:W-:Y:S05]  /*0b70*/  BSYNC.RECONVERGENT B1 ;  /* 0x0000000000017941 */ /* 0x000fea0003800200 */
.L_x_22:
[----:B------:R-:W-:Y:S01]  /*0b80*/  FADD R13, R2, R13 ;  /* 0x0000000d020d7221 */ /* 0x000fe20000000000 */
[----:B------:R-:W-:Y:S06]  /*0b90*/  @!P2 BRA `(.L_x_24) ;  /* 0xfffffff8000ca947 */ /* 0x000fec000383ffff */
[----:B------:R-:W-:Y:S05]  /*0ba0*/  BRA `(.L_x_17) ;  /* 0x0000000800087947 */ /* 0x000fea0003800000 */
.L_x_18:
[C---:B----4-:R-:W-:Y:S01]  /*0bb0*/  IMAD.WIDE R20, R17.reuse, 0x4, R2 ;  /* 0x0000000411147825 */ /* 0x050fe200078e0202 */
[----:B0-----:R-:W0:Y:S05]  /*0bc0*/  LDC.64 R6, c[0x0][0x390] ;  /* 0x0000e400ff067b82 */ /* 0x001e2a0000000a00 */
[----:B------:R1:W2:Y:S01]  /*0bd0*/  LDG.E R20, desc[UR6][R20.64] ;  /* 0x0000000614147981 */ /* 0x0002a2000c1e1900 */
[----:B---3--:R-:W-:-:S06]  /*0be0*/  IMAD.WIDE R8, R17, 0x4, R4 ;  /* 0x0000000411087825 */ /* 0x008fcc00078e0204 */
[----:B------:R3:W5:Y:S01]  /*0bf0*/  LDG.E R8, desc[UR6][R8.64] ;  /* 0x0000000608087981 */ /* 0x000762000c1e1900 */
[----:B------:R-:W-:Y:S01]  /*0c00*/  IADD3 R17, PT, PT, R16, R17, RZ ;  /* 0x0000001110117210 */ /* 0x000fe20007ffe0ff */
[----:B------:R-:W-:Y:S01]  /*0c10*/  BSSY.RECONVERGENT B1, `(.L_x_25) ;  /* 0x0000030000017945 */ /* 0x000fe20003800200 */
[----:B-1----:R-:W-:Y:S02]  /*0c20*/  HFMA2 R21, -RZ, RZ, 1.875, 0 ;  /* 0x3f800000ff157431 */ /* 0x002fe400000001ff */
[----:B0-----:R-:W-:Y:S02]  /*0c30*/  ISETP.GE.AND P2, PT, R17, R6, PT ;  /* 0x000000061100720c */ /* 0x001fe40003f46270 */
[----:B--2---:R-:W-:Y:S02]  /*0c40*/  I2FP.F32.U32 R23, R20 ;  /* 0x0000001400177245 */ /* 0x004fe40000201000 */
[----:B------:R-:W-:-:S03]  /*0c50*/  ISETP.NE.AND P1, PT, R20, RZ, PT ;  /* 0x000000ff1400720c */ /* 0x000fc60003f25270 */
[----:B------:R-:W-:Y:S01]  /*0c60*/  FMUL R18, R23, 0.5 ;  /* 0x3f00000017127820 */ /* 0x000fe20000400000 */
[----:B------:R-:W-:-:S05]  /*0c70*/  FSETP.EQ.OR P1, PT, R7, 1, !P1 ;  /* 0x3f8000000700780b */ /* 0x000fca0004f22400 */
[----:B------:R-:W0:Y:S02]  /*0c80*/  FRND.TRUNC R18, R18 ;  /* 0x0000001200127307 */ /* 0x000e24000020d000 */
[----:B0-----:R-:W-:-:S06]  /*0c90*/  FADD R6, R18, R18 ;  /* 0x0000001212067221 */ /* 0x001fcc0000000000 */
[----:B---3--:R-:W-:Y:S05]  /*0ca0*/  @P1 BRA `(.L_x_26) ;  /* 0x0000000000981947 */ /* 0x008fea0003800000 */
[----:B------:R-:W-:-:S04]  /*0cb0*/  FSETP.NAN.AND P1, PT, |R23|, |R23|, PT ;  /* 0x400000171700720b */ /* 0x000fc80003f28200 */
[----:B------:R-:W-:-:S13]  /*0cc0*/  FSETP.NAN.OR P1, PT, |R7|, |R7|, P1 ;  /* 0x400000070700720b */ /* 0x000fda0000f28600 */
[----:B------:R-:W-:Y:S05]  /*0cd0*/  @P1 BRA `(.L_x_27) ;  /* 0x0000000000881947 */ /* 0x000fea0003800000 */
[----:B------:R-:W-:Y:S01]  /*0ce0*/  FADD R6, R23, -R6 ;  /* 0x8000000617067221 */ /* 0x000fe20000000000 */
[----:B------:R-:W-:Y:S06]  /*0cf0*/  @P0 BRA `(.L_x_28) ;  /* 0x0000000000740947 */ /* 0x000fec0003800000 */
[----:B------:R-:W-:Y:S02]  /*0d00*/  FSETP.EQ.AND P3, PT, R7, -1, PT ;  /* 0xbf8000000700780b */ /* 0x000fe40003f62000 */
[----:B------:R-:W-:-:S13]  /*0d10*/  FSETP.NEU.AND P1, PT, |R23|, +INF , PT ;  /* 0x7f8000001700780b */ /* 0x000fda0003f2d200 */
[----:B------:R-:W-:Y:S05]  /*0d20*/  @!P1 BRA P3, `(.L_x_26) ;  /* 0x0000000000789947 */ /* 0x000fea0001800000 */
[----:B------:R-:W-:Y:S01]  /*0d30*/  FMUL R7, R12, R23 ;  /* 0x000000170c077220 */ /* 0x000fe20000400000 */
[----:B------:R-:W-:-:S03]  /*0d40*/  MOV R22, 0x391fcb8e ;  /* 0x391fcb8e00167802 */ /* 0x000fc60000000f00 */
[----:B------:R-:W0:Y:S01]  /*0d50*/  FRND R18, R7 ;  /* 0x0000000700127307 */ /* 0x000e220000201000 */
[----:B------:R-:W-:Y:S01]  /*0d60*/  FFMA R20, R12, R23, -R7 ;  /* 0x000000170c147223 */ /* 0x000fe20000000807 */
[----:B------:R-:W-:-:S03]  /*0d70*/  FSETP.GT.AND P3, PT, |R7|, 152, PT ;  /* 0x431800000700780b */ /* 0x000fc60003f64200 */
[----:B------:R-:W-:-:S03]  /*0d80*/  FFMA R20, R15, R23, R20 ;  /* 0x000000170f147223 */ /* 0x000fc60000000014 */
[----:B------:R-:W1:Y:S01]  /*0d90*/  F2I.NTZ R21, R7 ;  /* 0x0000000700157305 */ /* 0x000e620000203100 */
[----:B0-----:R-:W-:Y:S01]  /*0da0*/  FADD R9, R7, -R18 ;  /* 0x8000001207097221 */ /* 0x001fe20000000000 */
[----:B------:R-:W-:-:S03]  /*0db0*/  FSETP.GT.AND P1, PT, R18, RZ, PT ;  /* 0x000000ff1200720b */ /* 0x000fc60003f24000 */
[----:B------:R-:W-:Y:S01]  /*0dc0*/  FADD R9, R9, R20 ;  /* 0x0000001409097221 */ /* 0x000fe20000000000 */
[----:B------:R-:W-:Y:S02]  /*0dd0*/  SEL R18, RZ, 0x83000000, P1 ;  /* 0x83000000ff127807 */ /* 0x000fe40000800000 */
[----:B------:R-:W-:Y:S01]  /*0de0*/  FSETP.GEU.AND P1, PT, R7, RZ, PT ;  /* 0x000000ff0700720b */ /* 0x000fe20003f2e000 */
[----:B------:R-:W-:Y:S01]  /*0df0*/  FFMA R20, R9, R22, 0.0013391353422775864601 ;  /* 0x3aaf85ed09147423 */ /* 0x000fe20000000016 */
[----:B-1----:R-:W-:Y:S02]  /*0e00*/  LEA R21, R21, -R18, 0x17 ;  /* 0x8000001215157211 */ /* 0x002fe400078eb8ff */
[----:B------:R-:W-:Y:S01]  /*0e10*/  FSEL R7, RZ, +INF , !P1 ;  /* 0x7f800000ff077808 */ /* 0x000fe20004800000 */
[----:B------:R-:W-:Y:S01]  /*0e20*/  FFMA R20, R9, R20, 0.0096188392490148544312 ;  /* 0x3c1d985609147423 */ /* 0x000fe20000000014 */
[----:B------:R-:W-:-:S03]  /*0e30*/  FSETP.NEU.AND P1, PT, |R6|, 1, PT ;  /* 0x3f8000000600780b */ /* 0x000fc60003f2d200 */
[----:B------:R-:W-:-:S04]  /*0e40*/  FFMA R20, R9, R20, 0.055503588169813156128 ;  /* 0x3d6357bb09147423 */ /* 0x000fc80000000014 */
[----:B------:R-:W-:-:S04]  /*0e50*/  FFMA R20, R9, R20, 0.24022644758224487305 ;  /* 0x3e75fdec09147423 */ /* 0x000fc80000000014 */
[----:B------:R-:W-:Y:S01]  /*0e60*/  FFMA R22, R9, R20, 0.69314718246459960938 ;  /* 0x3f31721809167423 */ /* 0x000fe20000000014 */
[----:B------:R-:W-:-:S03]  /*0e70*/  IADD3 R20, PT, PT, R18, 0x7f000000, RZ ;  /* 0x7f00000012147810 */ /* 0x000fc60007ffe0ff */
[----:B------:R-:W-:-:S04]  /*0e80*/  FFMA R9, R9, R22, 1 ;  /* 0x3f80000009097423 */ /* 0x000fc80000000016 */
[----:B------:R-:W-:-:S04]  /*0e90*/  FMUL R20, R20, R9 ;  /* 0x0000000914147220 */ /* 0x000fc80000400000 */
[----:B------:R-:W-:-:S05]  /*0ea0*/  @!P3 FMUL R7, R21, R20 ;  /* 0x000000141507b220 */ /* 0x000fca0000400000 */
[----:B------:R-:W-:Y:S01]  /*0eb0*/  FSEL R21, R7, -R7, P1 ;  /* 0x8000000707157208 */ /* 0x000fe20000800000 */
[----:B------:R-:W-:Y:S06]  /*0ec0*/  BRA `(.L_x_26) ;  /* 0x0000000000107947 */ /* 0x000fec0003800000 */
.L_x_28:
[----:B------:R-:W-:-:S04]  /*0ed0*/  FSETP.NEU.AND P1, PT, |R6|, 1, PT ;  /* 0x3f8000000600780b */ /* 0x000fc80003f2d200 */
[----:B------:R-:W-:Y:S01]  /*0ee0*/  FSEL R21, R19, R14, P1 ;  /* 0x0000000e13157208 */ /* 0x000fe20000800000 */
[----:B------:R-:W-:Y:S08]  /*0ef0*/  BRA `(.L_x_26) ;  /* 0x0000000000047947 */ /* 0x000ff00003800000 */
.L_x_27:
[----:B------:R-:W-:-:S07]  /*0f00*/  FADD R21, R23, R7 ;  /* 0x0000000717157221 */ /* 0x000fce0000000000 */
.L_x_26:
[----:B------:R-:W-:Y:S05]  /*0f10*/  BSYNC.RECONVERGENT B1 ;  /* 0x0000000000017941 */ /* 0x000fea0003800200 */
.L_x_25:
[----:B-----5:R-:W-:Y:S01]  /*0f20*/  FADD R8, R8, -R21 ;  /* 0x8000001508087221 */ /* 0x020fe20000000000 */
[----:B------:R-:W-:Y:S01]  /*0f30*/  BSSY.RECONVERGENT B1, `(.L_x_29) ;  /* 0x0000047000017945 */ /* 0x000fe20003800200 */
[----:B------:R-:W-:-:S03]  /*0f40*/  HFMA2 R6, -RZ, RZ, 1.875, 0 ;  /* 0x3f800000ff067431 */ /* 0x000fc600000001ff */
[----:B------:R-:W-:-:S13]  /*0f50*/  FSETP.NEU.AND P1, PT, R8, 1, PT ;  /* 0x3f8000000800780b */ /* 0x000fda0003f2d000 */
[----:B------:R-:W-:Y:S05]  /*0f60*/  @!P1 BRA `(.L_x_30) ;  /* 0x00000004000c9947 */ /* 0x000fea0003800000 */
[----:B------:R-:W-:-:S13]  /*0f70*/  FSETP.NAN.AND P1, PT, |R8|, |R8|, PT ;  /* 0x400000080800720b */ /* 0x000fda0003f28200 */
[----:B------:R-:W-:Y:S05]  /*0f80*/  @P1 BRA `(.L_x_31) ;  /* 0x0000000400001947 */ /* 0x000fea0003800000 */
[C---:B------:R-:W-:Y:S01]  /*0f90*/  FMUL R7, |R8|.reuse, 16777216 ;  /* 0x4b80000008077820 */ /* 0x040fe20000400200 */
[C---:B------:R-:W-:Y:S02]  /*0fa0*/  FSETP.GEU.AND P1, PT, |R8|.reuse, 1.175494350822287508e-38, PT ;  /* 0x008000000800780b */ /* 0x040fe40003f2e200 */
[----:B------:R-:W-:Y:S02]  /*0fb0*/  MOV R23, 0x3a2c32e4 ;  /* 0x3a2c32e400177802 */ /* 0x000fe40000000f00 */
[----:B------:R-:W-:Y:S02]  /*0fc0*/  FSEL R7, R7, |R8|, !P1 ;  /* 0x4000000807077208 */ /* 0x000fe40004800000 */
[----:B------:R-:W-:Y:S02]  /*0fd0*/  FSETP.NEU.AND P5, PT, R8, RZ, PT ;  /* 0x000000ff0800720b */ /* 0x000fe40003fad000 */
[----:B------:R-:W-:-:S04]  /*0fe0*/  IADD3 R6, PT, PT, R7, -0x3f3504f3, RZ ;  /* 0xc0cafb0d07067810 */ /* 0x000fc80007ffe0ff */
[----:B------:R-:W-:-:S04]  /*0ff0*/  LOP3.LUT R18, R6, 0xff800000, RZ, 0xc0, !PT ;  /* 0xff80000006127812 */ /* 0x000fc800078ec0ff */
[-C--:B------:R-:W-:Y:S02]  /*1000*/  IADD3 R7, PT, PT, R7, -R18.reuse, RZ ;  /* 0x8000001207077210 */ /* 0x080fe40007ffe0ff */
[----:B------:R-:W-:-:S03]  /*1010*/  I2FP.F32.S32 R18, R18 ;  /* 0x0000001200127245 */ /* 0x000fc60000201400 */
[C---:B------:R-:W-:Y:S01]  /*1020*/  FADD R6, R7.reuse, 1 ;  /* 0x3f80000007067421 */ /* 0x040fe20000000000 */
[----:B------:R-:W-:Y:S01]  /*1030*/  FADD R20, R7, -1 ;  /* 0xbf80000007147421 */ /* 0x000fe20000000000 */
[----:B------:R-:W-:-:S03]  /*1040*/  FSEL R7, RZ, -24, P1 ;  /* 0xc1c00000ff077808 */ /* 0x000fc60000800000 */
[----:B------:R-:W-:Y:S01]  /*1050*/  FADD R9, R20, R20 ;  /* 0x0000001414097221 */ /* 0x000fe20000000000 */
[----:B------:R-:W0:Y:S01]  /*1060*/  MUFU.RCP R6, R6 ;  /* 0x0000000600067308 */ /* 0x000e220000001000 */
[----:B------:R-:W-:Y:S02]  /*1070*/  FFMA R22, R18, 1.1920928955078125e-07, R7 ;  /* 0x3400000012167823 */ /* 0x000fe40000000007 */
        /* <DEDUP_REMOVED lines=10> */
[----:B------:R-:W-:-:S02]  /*1120*/  HFMA2 R20, -RZ, RZ, 0.64013671875, -15.109375 ;  /* 0x391fcb8eff147431 */ /* 0x000fc400000001ff */
        /* <DEDUP_REMOVED lines=14> */
[C---:B------:R-:W-:Y:S02]  /*1210*/  FSETP.GT.AND P3, PT, |R6|.reuse, 152, PT ;  /* 0x431800000600780b */ /* 0x040fe40003f64200 */
[----:B------:R-:W-:Y:S01]  /*1220*/  FSETP.GEU.AND P4, PT, R6, RZ, PT ;  /* 0x000000ff0600720b */ /* 0x000fe20003f8e000 */
[----:B------:R-:W-:Y:S01]  /*1230*/  FFMA R18, R18, 2, R21 ;  /* 0x4000000012127823 */ /* 0x000fe20000000015 */
[----:B0-----:R-:W-:Y:S01]  /*1240*/  FADD R7, R6, -R9 ;  /* 0x8000000906077221 */ /* 0x001fe20000000000 */
[----:B------:R-:W-:-:S03]  /*1250*/  FSETP.GT.AND P1, PT, R9, RZ, PT ;  /* 0x000000ff0900720b */ /* 0x000fc60003f24000 */
[----:B------:R-:W-:Y:S01]  /*1260*/  FADD R7, R7, R18 ;  /* 0x0000001207077221 */ /* 0x000fe20000000000 */
[----:B------:R-:W-:Y:S01]  /*1270*/  SEL R9, RZ, 0x83000000, P1 ;  /* 0x83000000ff097807 */ /* 0x000fe20000800000 */
[----:B------:R0:W1:Y:S01]  /*1280*/  F2I.NTZ R18, R6 ;  /* 0x0000000600127305 */ /* 0x0000620000203100 */
[----:B------:R-:W-:Y:S01]  /*1290*/  FSETP.NEU.AND P1, PT, |R8|, +INF , PT ;  /* 0x7f8000000800780b */ /* 0x000fe20003f2d200 */
[----:B------:R-:W-:-:S04]  /*12a0*/  FFMA R20, R7, R20, 0.0013391353422775864601 ;  /* 0x3aaf85ed07147423 */ /* 0x000fc80000000014 */
[----:B------:R-:W-:Y:S01]  /*12b0*/  FFMA R20, R7, R20, 0.0096188392490148544312 ;  /* 0x3c1d985607147423 */ /* 0x000fe20000000014 */
[----:B0-----:R-:W-:-:S03]  /*12c0*/  FSEL R6, RZ, +INF , !P4 ;  /* 0x7f800000ff067808 */ /* 0x001fc60006000000 */
[----:B------:R-:W-:-:S04]  /*12d0*/  FFMA R20, R7, R20, 0.055503588169813156128 ;  /* 0x3d6357bb07147423 */ /* 0x000fc80000000014 */
[----:B------:R-:W-:Y:S01]  /*12e0*/  FFMA R20, R7, R20, 0.24022644758224487305 ;  /* 0x3e75fdec07147423 */ /* 0x000fe20000000014 */
[----:B-1----:R-:W-:Y:S02]  /*12f0*/  LEA R18, R18, -R9, 0x17 ;  /* 0x8000000912127211 */ /* 0x002fe400078eb8ff */
[----:B------:R-:W-:Y:S01]  /*1300*/  IADD3 R9, PT, PT, R9, 0x7f000000, RZ ;  /* 0x7f00000009097810 */ /* 0x000fe20007ffe0ff */
[----:B------:R-:W-:-:S04]  /*1310*/  FFMA R20, R7, R20, 0.69314718246459960938 ;  /* 0x3f31721807147423 */ /* 0x000fc80000000014 */
[----:B------:R-:W-:-:S04]  /*1320*/  FFMA R20, R7, R20, 1 ;  /* 0x3f80000007147423 */ /* 0x000fc80000000014 */
[----:B------:R-:W-:-:S04]  /*1330*/  FMUL R9, R9, R20 ;  /* 0x0000001409097220 */ /* 0x000fc80000400000 */
[----:B------:R-:W-:Y:S01]  /*1340*/  @!P3 FMUL R6, R18, R9 ;  /* 0x000000091206b220 */ /* 0x000fe20000400000 */
[----:B------:R-:W-:Y:S06]  /*1350*/  @P1 BRA P5, `(.L_x_30) ;  /* 0x0000000000101947 */ /* 0x000fec0002800000 */
[----:B------:R-:W-:-:S05]  /*1360*/  FADD R6, R8, R8 ;  /* 0x0000000808067221 */ /* 0x000fca0000000000 */
[----:B------:R-:W-:Y:S01]  /*1370*/  LOP3.LUT R6, R6, 0x7fffffff, RZ, 0xc0, !PT ;  /* 0x7fffffff06067812 */ /* 0x000fe200078ec0ff */
[----:B------:R-:W-:Y:S06]  /*1380*/  BRA `(.L_x_30) ;  /* 0x0000000000047947 */ /* 0x000fec0003800000 */
.L_x_31:
[----:B------:R-:W-:-:S07]  /*1390*/  FADD R6, R8, 2 ;  /* 0x4000000008067421 */ /* 0x000fce0000000000 */
.L_x_30:
[----:B------:R-:W-:Y:S05]  /*13a0*/  BSYNC.RECONVERGENT B1 ;  /* 0x0000000000017941 */ /* 0x000fea0003800200 */
.L_x_29:
[----:B------:R-:W-:Y:S01]  /*13b0*/  FADD R13, R6, R13 ;  /* 0x0000000d060d7221 */ /* 0x000fe20000000000 */
[----:B------:R-:W-:Y:S06]  /*13c0*/  @!P2 BRA `(.L_x_18) ;  /* 0xfffffff400f8a947 */ /* 0x000fec000383ffff */
.L_x_17:
[----:B------:R-:W-:Y:S05]  /*13d0*/  BSYNC.RECONVERGENT B0 ;  /* 0x0000000000007941 */ /* 0x000fea0003800200 */
.L_x_16:
[----:B------:R-:W0:Y:S01]  /*13e0*/  S2UR UR5, SR_CgaCtaId ;  /* 0x00000000000579c3 */ /* 0x000e220000008800 */
[----:B------:R-:W-:Y:S01]  /*13f0*/  UMOV UR4, 0x400 ;  /* 0x0000040000047882 */ /* 0x000fe20000000000 */
[----:B------:R-:W-:Y:S02]  /*1400*/  ISETP.GE.U32.AND P0, PT, R10, 0x2, PT ;  /* 0x000000020a00780c */ /* 0x000fe40003f06070 */
[----:B------:R-:W-:Y:S01]  /*1410*/  ISETP.NE.AND P1, PT, R11, RZ, PT ;  /* 0x000000ff0b00720c */ /* 0x000fe20003f25270 */
[----:B0-----:R-:W-:-:S06]  /*1420*/  ULEA UR4, UR5, UR4, 0x18 ;  /* 0x0000000405047291 */ /* 0x001fcc000f8ec0ff */
[----:B------:R-:W-:-:S05]  /*1430*/  LEA R2, R11, UR4, 0x2 ;  /* 0x000000040b027c11 */ /* 0x000fca000f8e10ff */
[----:B------:R0:W-:Y:S01]  /*1440*/  STS [R2], R13 ;  /* 0x0000000d02007388 */ /* 0x0001e20000000800 */
[----:B------:R-:W-:Y:S06]  /*1450*/  BAR.SYNC.DEFER_BLOCKING 0x0 ;  /* 0x0000000000007b1d */ /* 0x000fec0000010000 */
[----:B------:R-:W-:Y:S05]  /*1460*/  @!P0 BRA `(.L_x_32) ;  /* 0x00000000002c8947 */ /* 0x000fea0003800000 */
.L_x_33:
[----:B------:R-:W-:-:S04]  /*1470*/  SHF.R.U32.HI R6, RZ, 0x1, R10 ;  /* 0x00000001ff067819 */ /* 0x000fc8000001160a */
[----:B------:R-:W-:-:S13]  /*1480*/  ISETP.GE.U32.AND P0, PT, R11, R6, PT ;  /* 0x000000060b00720c */ /* 0x000fda0003f06070 */
[----:B------:R-:W-:Y:S01]  /*1490*/  @!P0 LEA R3, R6, R2, 0x2 ;  /* 0x0000000206038211 */ /* 0x000fe200078e10ff */
[----:B------:R-:W-:Y:S05]  /*14a0*/  @!P0 LDS R4, [R2] ;  /* 0x0000000002048984 */ /* 0x000fea0000000800 */
[----:B------:R-:W1:Y:S02]  /*14b0*/  @!P0 LDS R3, [R3] ;  /* 0x0000000003038984 */ /* 0x000e640000000800 */
[----:B-1----:R-:W-:-:S05]  /*14c0*/  @!P0 FADD R5, R3, R4 ;  /* 0x0000000403058221 */ /* 0x002fca0000000000 */
[----:B------:R1:W-:Y:S01]  /*14d0*/  @!P0 STS [R2], R5 ;  /* 0x0000000502008388 */ /* 0x0003e20000000800 */
[----:B------:R-:W-:Y:S01]  /*14e0*/  BAR.SYNC.DEFER_BLOCKING 0x0 ;  /* 0x0000000000007b1d */ /* 0x000fe20000010000 */
[----:B------:R-:W-:Y:S02]  /*14f0*/  ISETP.GT.U32.AND P0, PT, R10, 0x3, PT ;  /* 0x000000030a00780c */ /* 0x000fe40003f04070 */
[----:B------:R-:W-:-:S11]  /*1500*/  MOV R10, R6 ;  /* 0x00000006000a7202 */ /* 0x000fd60000000f00 */
[----:B-1----:R-:W-:Y:S05]  /*1510*/  @P0 BRA `(.L_x_33) ;  /* 0xfffffffc00d40947 */ /* 0x002fea000383ffff */
.L_x_32:
[----:B------:R-:W-:Y:S05]  /*1520*/  @P1 EXIT ;  /* 0x000000000000194d */ /* 0x000fea0003800000 */
[----:B------:R-:W1:Y:S01]  /*1530*/  S2UR UR5, SR_CgaCtaId ;  /* 0x00000000000579c3 */ /* 0x000e620000008800 */
[----:B------:R-:W-:-:S07]  /*1540*/  UMOV UR4, 0x400 ;  /* 0x0000040000047882 */ /* 0x000fce0000000000 */
[----:B0-----:R-:W0:Y:S01]  /*1550*/  LDC.64 R2, c[0x0][0x398] ;  /* 0x0000e600ff027b82 */ /* 0x001e220000000a00 */
[----:B-1----:R-:W-:Y:S01]  /*1560*/  ULEA UR4, UR5, UR4, 0x18 ;  /* 0x0000000405047291 */ /* 0x002fe2000f8ec0ff */
[----:B0-----:R-:W-:-:S08]  /*1570*/  IMAD.WIDE.U32 R2, R0, 0x4, R2 ;  /* 0x0000000400027825 */ /* 0x001fd000078e0002 */
[----:B------:R-:W0:Y:S04]  /*1580*/  LDS R5, [UR4] ;  /* 0x00000004ff057984 */ /* 0x000e280008000800 */
[----:B0-----:R-:W-:Y:S01]  /*1590*/  STG.E desc[UR6][R2.64], R5 ;  /* 0x0000000502007986 */ /* 0x001fe2000c101906 */
[----:B------:R-:W-:Y:S05]  /*15a0*/  EXIT ;  /* 0x000000000000794d */ /* 0x000fea0003800000 */
.L_x_34:
        /* <DEDUP_REMOVED lines=13> */
.L_x_83:


//--------------------- .text._Z7fillOnePfi       --------------------------
	.section	.text._Z7fillOnePfi,"ax",@progbits
	.align	128
        .global         _Z7fillOnePfi
        .type           _Z7fillOnePfi,@function
        .size           _Z7fillOnePfi,(.L_x_84 - _Z7fillOnePfi)
        .other          _Z7fillOnePfi,@"STO_CUDA_ENTRY STV_DEFAULT"
_Z7fillOnePfi:
.text._Z7fillOnePfi:
        /* <DEDUP_REMOVED lines=8> */
[----:B------:R-:W0:Y:S01]  /*0080*/  LDC.64 R4, c[0x0][0x380] ;  /* 0x0000e000ff047b82 */ /* 0x000e220000000a00 */
[----:B------:R-:W1:Y:S01]  /*0090*/  LDCU UR4, c[0x0][0x370] ;  /* 0x00006e00ff0477ac */ /* 0x000e620008000800 */
[----:B------:R-:W-:Y:S01]  /*00a0*/  HFMA2 R9, -RZ, RZ, 1.875, 0 ;  /* 0x3f800000ff097431 */ /* 0x000fe200000001ff */
[----:B------:R-:W2:Y:S01]  /*00b0*/  LDCU.64 UR6, c[0x0][0x358] ;  /* 0x00006b00ff0677ac */ /* 0x000ea20008000a00 */
[----:B-1----:R-:W-:-:S07]  /*00c0*/  IMAD R7, R7, UR4, RZ ;  /* 0x0000000407077c24 */ /* 0x002fce000f8e02ff */
.L_x_35:
[----:B0-----:R-:W-:Y:S01]  /*00d0*/  IMAD.WIDE R2, R0, 0x4, R4 ;  /* 0x0000000400027825 */ /* 0x001fe200078e0204 */
[----:B------:R-:W-:-:S04]  /*00e0*/  IADD3 R0, PT, PT, R7, R0, RZ ;  /* 0x0000000007007210 */ /* 0x000fc80007ffe0ff */
[----:B--2---:R1:W-:Y:S01]  /*00f0*/  STG.E desc[UR6][R2.64], R9 ;  /* 0x0000000902007986 */ /* 0x0043e2000c101906 */
[----:B------:R-:W-:-:S13]  /*0100*/  ISETP.GE.AND P0, PT, R0, UR5, PT ;  /* 0x0000000500007c0c */ /* 0x000fda000bf06270 */
[----:B-1----:R-:W-:Y:S05]  /*0110*/  @!P0 BRA `(.L_x_35) ;  /* 0xfffffffc00ec8947 */ /* 0x002fea000383ffff */
[----:B------:R-:W-:Y:S05]  /*0120*/  EXIT ;  /* 0x000000000000794d */ /* 0x000fea0003800000 */
.L_x_36:
        /* <DEDUP_REMOVED lines=13> */
.L_x_84:


//--------------------- .text._Z20calculate_cross_cudaiPjPiS0_PfS1_ --------------------------
	.section	.text._Z20calculate_cross_cudaiPjPiS0_PfS1_,"ax",@progbits
	.align	128
        .global         _Z20calculate_cross_cudaiPjPiS0_PfS1_
        .type           _Z20calculate_cross_cudaiPjPiS0_PfS1_,@function
        .size           _Z20calculate_cross_cudaiPjPiS0_PfS1_,(.L_x_79 - _Z20calculate_cross_cudaiPjPiS0_PfS1_)
        .other          _Z20calculate_cross_cudaiPjPiS0_PfS1_,@"STO_CUDA_ENTRY STV_DEFAULT"
_Z20calculate_cross_cudaiPjPiS0_PfS1_:
.text._Z20calculate_cross_cudaiPjPiS0_PfS1_:
[----:B------:R-:W-:Y:S01]  /*0000*/  LDC R1, c[0x0][0x37c] ;  /* 0x0000df00ff017b82 */ /* 0x000fe20000000800 */
[----:B------:R-:W0:Y:S07]  /*0010*/  S2R R0, SR_TID.X ;  /* 0x0000000000007919 */ /* 0x000e2e0000002100 */
[----:B------:R-:W0:Y:S01]  /*0020*/  LDC R5, c[0x0][0x360] ;  /* 0x0000d800ff057b82 */ /* 0x000e220000000800 */
[----:B------:R-:W1:Y:S01]  /*0030*/  LDCU UR6, c[0x0][0x380] ;  /* 0x00007000ff0677ac */ /* 0x000e620008000800 */
[----:B------:R-:W2:Y:S06]  /*0040*/  S2R R2, SR_TID.Y ;  /* 0x0000000000027919 */ /* 0x000eac0000002200 */
[----:B------:R-:W0:Y:S08]  /*0050*/  S2UR UR4, SR_CTAID.X ;  /* 0x00000000000479c3 */ /* 0x000e300000002500 */
[----:B------:R-:W2:Y:S08]  /*0060*/  S2UR UR5, SR_CTAID.Y ;  /* 0x00000000000579c3 */ /* 0x000eb00000002600 */
[----:B------:R-:W2:Y:S01]  /*0070*/  LDC R17, c[0x0][0x364] ;  /* 0x0000d900ff117b82 */ /* 0x000ea20000000800 */
[----:B0-----:R-:W-:-:S02]  /*0080*/  IMAD R5, R5, UR4, R0 ;  /* 0x0000000405057c24 */ /* 0x001fc4000f8e0200 */
[----:B--2---:R-:W-:-:S05]  /*0090*/  IMAD R17, R17, UR5, R2 ;  /* 0x0000000511117c24 */ /* 0x004fca000f8e0202 */
[CC--:B------:R-:W-:Y:S02]  /*00a0*/  ISETP.GT.AND P0, PT, R5.reuse, R17.reuse, PT ;  /* 0x000000110500720c */ /* 0x0c0fe40003f04270 */
[----:B------:R-:W-:-:S04]  /*00b0*/  VIMNMX R0, PT, PT, R5, R17, !PT ;  /* 0x0000001105007248 */ /* 0x000fc80007fe0100 */
[----:B-1----:R-:W-:-:S13]  /*00c0*/  ISETP.GE.OR P0, PT, R0, UR6, !P0 ;  /* 0x0000000600007c0c */ /* 0x002fda000c706670 */
[----:B------:R-:W-:Y:S05]  /*00d0*/  @P0 EXIT ;  /* 0x000000000000094d */ /* 0x000fea0003800000 */
[----:B------:R-:W0:Y:S01]  /*00e0*/  LDC.64 R14, c[0x0][0x3a8] ;  /* 0x0000ea00ff0e7b82 */ /* 0x000e220000000a00 */
[----:B------:R-:W1:Y:S07]  /*00f0*/  LDCU.64 UR4, c[0x0][0x358] ;  /* 0x00006b00ff0477ac */ /* 0x000e6e0008000a00 */
[----:B------:R-:W2:Y:S08]  /*0100*/  LDC.64 R8, c[0x0][0x390] ;  /* 0x0000e400ff087b82 */ /* 0x000eb00000000a00 */
[----:B------:R-:W3:Y:S01]  /*0110*/  LDC.64 R2, c[0x0][0x3a0] ;  /* 0x0000e800ff027b82 */ /* 0x000ee20000000a00 */
[----:B0-----:R-:W-:-:S07]  /*0120*/  IMAD.WIDE.U32 R18, R5, 0x4, R14 ;  /* 0x0000000405127825 */ /* 0x001fce00078e000e */
[----:B------:R-:W0:Y:S01]  /*0130*/  LDC.64 R12, c[0x0][0x398] ;  /* 0x0000e600ff0c7b82 */ /* 0x000e220000000a00 */
[----:B-1----:R-:W4:Y:S01]  /*0140*/  LDG.E R18, desc[UR4][R18.64] ;  /* 0x0000000412127981 */ /* 0x002f22000c1e1900 */
[----:B--2---:R-:W-:-:S06]  /*0150*/  IMAD.WIDE.U32 R20, R5, 0x4, R8 ;  /* 0x0000000405147825 */ /* 0x004fcc00078e0008 */
[----:B------:R-:W2:Y:S01]  /*0160*/  LDG.E R20, desc[UR4][R20.64] ;  /* 0x0000000414147981 */ /* 0x000ea2000c1e1900 */
[----:B---3--:R-:W-:-:S06]  /*0170*/  IMAD.WIDE.U32 R6, R5, 0x4, R2 ;  /* 0x0000000405067825 */ /* 0x008fcc00078e0002 */
[----:B------:R-:W3:Y:S01]  /*0180*/  LDG.E R7, desc[UR4][R6.64] ;  /* 0x0000000406077981 */ /* 0x000ee2000c1e1900 */
[----:B0-----:R-:W-:-:S06]  /*0190*/  IMAD.WIDE.U32 R22, R5, 0x4, R12 ;  /* 0x0000000405167825 */ /* 0x001fcc00078e000c */
[----:B------:R-:W5:Y:S01]  /*01a0*/  LDG.E R22, desc[UR4][R22.64] ;  /* 0x0000000416167981 */ /* 0x000f62000c1e1900 */
[----:B----4-:R-:W-:-:S04]  /*01b0*/  FMUL.RZ R24, R18, 0.15915493667125701904 ;  /* 0x3e22f98312187820 */ /* 0x010fc8000040c000 */
[----:B------:R-:W3:Y:S01]  /*01c0*/  MUFU.COS R0, R24 ;  /* 0x0000001800007308 */ /* 0x000ee20000000000 */
[----:B--2---:R-:W-:-:S05]  /*01d0*/  I2FP.F32.S32 R10, R20 ;  /* 0x00000014000a7245 */ /* 0x004fca0000201400 */
[----:B---3--:R-:W-:-:S04]  /*01e0*/  FFMA R0, R7, R0, R10 ;  /* 0x0000000007007223 */ /* 0x008fc8000000000a */
[----:B------:R-:W0:Y:S08]  /*01f0*/  F2I.TRUNC.NTZ R16, R0 ;  /* 0x0000000000107305 */ /* 0x000e30000020f100 */
[----:B------:R-:W1:Y:S01]  /*0200*/  MUFU.SIN R4, R24 ;  /* 0x0000001800047308 */ /* 0x000e620000000400 */
[----:B0-----:R-:W-:-:S04]  /*0210*/  I2FP.F32.S32 R11, R16 ;  /* 0x00000010000b7245 */ /* 0x001fc80000201400 */
[----:B------:R-:W-:Y:S02]  /*0220*/  FSETP.GT.AND P0, PT, R10, R11, PT ;  /* 0x0000000b0a00720b */ /* 0x000fe40003f04000 */
[----:B-----5:R-:W-:-:S05]  /*0230*/  I2FP.F32.S32 R6, R22 ;  /* 0x0000001600067245 */ /* 0x020fca0000201400 */
[----:B-1----:R-:W-:-:S04]  /*0240*/  FFMA R4, -R7, R4, R6 ;  /* 0x0000000407047223 */ /* 0x002fc80000000106 */
[----:B------:R-:W0:Y:S08]  /*0250*/  F2I.TRUNC.NTZ R7, R4 ;  /* 0x0000000400077305 */ /* 0x000e30000020f100 */
[----:B------:R0:W1:Y:S08]  /*0260*/  @P0 F2I.TRUNC.NTZ R18, R6 ;  /* 0x0000000600120305 */ /* 0x000070000020f100 */
[----:B------:R2:W3:Y:S01]  /*0270*/  @P0 F2I.TRUNC.NTZ R16, R10 ;  /* 0x0000000a00100305 */ /* 0x0004e2000020f100 */
[----:B0-----:R-:W-:Y:S01]  /*0280*/  @P0 I2FP.F32.S32 R6, R7 ;  /* 0x0000000700060245 */ /* 0x001fe20000201400 */
[----:B-1----:R-:W-:-:S02]  /*0290*/  @P0 IMAD.MOV.U32 R7, RZ, RZ, R18 ;  /* 0x000000ffff070224 */ /* 0x002fc400078e0012 */
[----:B--2---:R-:W-:-:S03]  /*02a0*/  @P0 IMAD.MOV.U32 R10, RZ, RZ, R11 ;  /* 0x000000ffff0a0224 */ /* 0x004fc600078e000b */
[----:B------:R-:W-:Y:S02]  /*02b0*/  I2FP.F32.S32 R7, R7 ;  /* 0x0000000700077245 */ /* 0x000fe40000201400 */
[----:B---3--:R-:W-:Y:S02]  /*02c0*/  I2FP.F32.S32 R11, R16 ;  /* 0x00000010000b7245 */ /* 0x008fe40000201400 */
[----:B------:R-:W-:Y:S02]  /*02d0*/  FSETP.NEU.AND P0, PT, R6, R7, PT ;  /* 0x000000070600720b */ /* 0x000fe40003f0d000 */
[----:B------:R-:W-:-:S13]  /*02e0*/  FSETP.NEU.AND P1, PT, R10, R11, PT ;  /* 0x0000000b0a00720b */ /* 0x000fda0003f2d000 */
[----:B------:R-:W-:Y:S05]  /*02f0*/  @P0 BRA P1, `(.L_x_37) ;  /* 0x0000000000140947 */ /* 0x000fea0000800000 */
[----:B------:R-:W0:Y:S01]  /*0300*/  LDC.64 R2, c[0x0][0x388] ;  /* 0x0000e200ff027b82 */ /* 0x000e220000000a00 */
[----:B------:R-:W-:Y:S02]  /*0310*/  HFMA2 R7, -RZ, RZ, 5.9604644775390625e-08, -0.00010102987289428710938 ;  /* 0x0001869fff077431 */ /* 0x000fe400000001ff */
[----:B0-----:R-:W-:-:S05]  /*0320*/  IMAD.WIDE.U32 R2, R5, 0x4, R2 ;  /* 0x0000000405027825 */ /* 0x001fca00078e0002 */
[----:B------:R-:W-:Y:S01]  /*0330*/  REDG.E.INC.STRONG.GPU desc[UR4][R2.64], R7 ;  /* 0x000000070200798e */ /* 0x000fe2000d92e104 */
[----:B------:R-:W-:Y:S05]  /*0340*/  EXIT ;  /* 0x000000000000794d */ /* 0x000fea0003800000 */
.L_x_37:
[----:B------:R-:W-:-:S06]  /*0350*/  IMAD.WIDE.U32 R14, R17, 0x4, R14 ;  /* 0x00000004110e7825 */ /* 0x000fcc00078e000e */
[----:B------:R-:W2:Y:S01]  /*0360*/  LDG.E R14, desc[UR4][R14.64] ;  /* 0x000000040e0e7981 */ /* 0x000ea2000c1e1900 */
[----:B------:R-:W-:-:S04]  /*0370*/  IMAD.WIDE.U32 R8, R17, 0x4, R8 ;  /* 0x0000000411087825 */ /* 0x000fc800078e0008 */
[C---:B------:R-:W-:Y:S02]  /*0380*/  IMAD.WIDE.U32 R2, R17.reuse, 0x4, R2 ;  /* 0x0000000411027825 */ /* 0x040fe400078e0002 */
[----:B------:R-:W3:Y:S04]  /*0390*/  LDG.E R8, desc[UR4][R8.64] ;  /* 0x0000000408087981 */ /* 0x000ee8000c1e1900 */
[----:B------:R-:W4:Y:S01]  /*03a0*/  LDG.E R2, desc[UR4][R2.64] ;  /* 0x0000000402027981 */ /* 0x000f22000c1e1900 */
[----:B------:R-:W-:-:S06]  /*03b0*/  IMAD.WIDE.U32 R16, R17, 0x4, R12 ;  /* 0x0000000411107825 */ /* 0x000fcc00078e000c */
[----:B------:R-:W5:Y:S01]  /*03c0*/  LDG.E R16, desc[UR4][R16.64] ;  /* 0x0000000410107981 */ /* 0x000f62000c1e1900 */
[----:B--2---:R-:W-:-:S04]  /*03d0*/  FMUL.RZ R18, R14, 0.15915493667125701904 ;  /* 0x3e22f9830e127820 */ /* 0x004fc8000040c000 */
[----:B------:R-:W4:Y:S01]  /*03e0*/  MUFU.COS R13, R18 ;  /* 0x00000012000d7308 */ /* 0x000f220000000000 */
[----:B---3--:R-:W-:-:S07]  /*03f0*/  I2FP.F32.S32 R12, R8 ;  /* 0x00000008000c7245 */ /* 0x008fce0000201400 */
[----:B------:R-:W0:Y:S01]  /*0400*/  MUFU.SIN R4, R18 ;  /* 0x0000001200047308 */ /* 0x000e220000000400 */
[----:B----4-:R-:W-:Y:S01]  /*0410*/  FFMA R0, R2, R13, R12 ;  /* 0x0000000d02007223 */ /* 0x010fe2000000000c */
[----:B-----5:R-:W-:-:S06]  /*0420*/  I2FP.F32.S32 R13, R16 ;  /* 0x00000010000d7245 */ /* 0x020fcc0000201400 */
[----:B------:R-:W1:Y:S01]  /*0430*/  F2I.TRUNC.NTZ R14, R0 ;  /* 0x00000000000e7305 */ /* 0x000e62000020f100 */
[----:B0-----:R-:W-:-:S07]  /*0440*/  FFMA R4, -R2, R4, R13 ;  /* 0x0000000402047223 */ /* 0x001fce000000010d */
[----:B------:R-:W0:Y:S01]  /*0450*/  F2I.TRUNC.NTZ R2, R4 ;  /* 0x0000000400027305 */ /* 0x000e22000020f100 */
[----:B-1----:R-:W-:-:S04]  /*0460*/  I2FP.F32.S32 R15, R14 ;  /* 0x0000000e000f7245 */ /* 0x002fc80000201400 */
[----:B------:R-:W-:-:S13]  /*0470*/  FSETP.GT.AND P0, PT, R12, R15, PT ;  /* 0x0000000f0c00720b */ /* 0x000fda0003f04000 */
[----:B------:R0:W1:Y:S08]  /*0480*/  @P0 F2I.TRUNC.NTZ R3, R13 ;  /* 0x0000000d00030305 */ /* 0x000070000020f100 */
[----:B------:R2:W3:Y:S01]  /*0490*/  @P0 F2I.TRUNC.NTZ R14, R12 ;  /* 0x0000000c000e0305 */ /* 0x0004e2000020f100 */
[----:B0-----:R-:W-:Y:S01]  /*04a0*/  @P0 I2FP.F32.S32 R13, R2 ;  /* 0x00000002000d0245 */ /* 0x001fe20000201400 */
[----:B-1----:R-:W-:-:S02]  /*04b0*/  @P0 IMAD.MOV.U32 R2, RZ, RZ, R3 ;  /* 0x000000ffff020224 */ /* 0x002fc400078e0003 */
[----:B--2---:R-:W-:Y:S01]  /*04c0*/  @P0 IMAD.MOV.U32 R12, RZ, RZ, R15 ;  /* 0x000000ffff0c0224 */ /* 0x004fe200078e000f */
[----:B---3--:R-:W-:Y:S02]  /*04d0*/  I2FP.F32.S32 R15, R14 ;  /* 0x0000000e000f7245 */ /* 0x008fe40000201400 */
[----:B------:R-:W-:Y:S02]  /*04e0*/  I2FP.F32.S32 R14, R2 ;  /* 0x00000002000e7245 */ /* 0x000fe40000201400 */
[----:B------:R-:W-:Y:S02]  /*04f0*/  FSETP.NEU.AND P1, PT, R12, R15, PT ;  /* 0x0000000f0c00720b */ /* 0x000fe40003f2d000 */
[----:B------:R-:W-:-:S13]  /*0500*/  FSETP.NEU.AND P0, PT, R13, R14, PT ;  /* 0x0000000e0d00720b */ /* 0x000fda0003f0d000 */
[----:B------:R-:W-:Y:S05]  /*0510*/  @P0 BRA P1, `(.L_x_38) ;  /* 0x0000000000140947 */ /* 0x000fea0000800000 */
[----:B------:R-:W0:Y:S01]  /*0520*/  LDC.64 R2, c[0x0][0x388] ;  /* 0x0000e200ff027b82 */ /* 0x000e220000000a00 */
[----:B------:R-:W-:Y:S01]  /*0530*/  MOV R7, 0x1869f ;  /* 0x0001869f00077802 */ /* 0x000fe20000000f00 */
[----:B0-----:R-:W-:-:S05]  /*0540*/  IMAD.WIDE.U32 R2, R5, 0x4, R2 ;  /* 0x0000000405027825 */ /* 0x001fca00078e0002 */
[----:B------:R-:W-:Y:S01]  /*0550*/  REDG.E.INC.STRONG.GPU desc[UR4][R2.64], R7 ;  /* 0x000000070200798e */ /* 0x000fe2000d92e104 */
[----:B------:R-:W-:Y:S05]  /*0560*/  EXIT ;  /* 0x000000000000794d */ /* 0x000fea0003800000 */
.L_x_38:
[----:B------:R-:W-:Y:S01]  /*0570*/  FADD R0, R11, -R10 ;  /* 0x8000000a0b007221 */ /* 0x000fe20000000000 */
[----:B------:R-:W-:Y:S01]  /*0580*/  FADD R17, -R14, R13 ;  /* 0x0000000d0e117221 */ /* 0x000fe20000000100 */
[----:B------:R-:W-:Y:S01]  /*0590*/  FADD R2, R15, -R12 ;  /* 0x8000000c0f027221 */ /* 0x000fe20000000000 */
[----:B------:R-:W-:Y:S01]  /*05a0*/  FADD R3, -R7, R6 ;  /* 0x0000000607037221 */ /* 0x000fe20000000100 */
[----:B------:R-:W-:Y:S01]  /*05b0*/  FMUL R4, R11, R6 ;  /* 0x000000060b047220 */ /* 0x000fe20000400000 */
[----:B------:R-:W-:Y:S01]  /*05c0*/  FMUL R9, R0, R17 ;  /* 0x0000001100097220 */ /* 0x000fe20000400000 */
[----:B------:R-:W-:Y:S03]  /*05d0*/  BSSY.RECONVERGENT B0, `(.L_x_39) ;  /* 0x0000013000007945 */ /* 0x000fe60003800200 */
[----:B------:R-:W-:Y:S01]  /*05e0*/  FFMA R18, R2, R3, -R9 ;  /* 0x0000000302127223 */ /* 0x000fe20000000809 */
[----:B------:R-:W-:-:S03]  /*05f0*/  FMUL R3, R15, R13 ;  /* 0x0000000d0f037220 */ /* 0x000fc60000400000 */
[----:B------:R-:W0:Y:S01]  /*0600*/  MUFU.RCP R8, R18 ;  /* 0x0000001200087308 */ /* 0x000e220000001000 */
[----:B------:R-:W-:Y:S01]  /*0610*/  FFMA R16, R14, R12, -R3 ;  /* 0x0000000c0e107223 */ /* 0x000fe20000000803 */
[----:B------:R-:W-:-:S03]  /*0620*/  FFMA R3, R7, R10, -R4 ;  /* 0x0000000a07037223 */ /* 0x000fc60000000804 */
[----:B------:R-:W-:-:S04]  /*0630*/  FMUL R4, R16, R0 ;  /* 0x0000000010047220 */ /* 0x000fc80000400000 */
[----:B------:R-:W-:-:S04]  /*0640*/  FFMA R3, R3, R2, -R4 ;  /* 0x0000000203037223 */ /* 0x000fc80000000804 */
[----:B------:R-:W1:Y:S01]  /*0650*/  FCHK P0, R3, R18 ;  /* 0x0000001203007302 */ /* 0x000e620000000000 */
[----:B0-----:R-:W-:-:S04]  /*0660*/  FFMA R9, -R18, R8, 1 ;  /* 0x3f80000012097423 */ /* 0x001fc80000000108 */
[----:B------:R-:W-:-:S04]  /*0670*/  FFMA R8, R8, R9, R8 ;  /* 0x0000000908087223 */ /* 0x000fc80000000008 */
[----:B------:R-:W-:-:S04]  /*0680*/  FFMA R9, R3, R8, RZ ;  /* 0x0000000803097223 */ /* 0x000fc800000000ff */
[----:B------:R-:W-:-:S04]  /*0690*/  FFMA R4, -R18, R9, R3 ;  /* 0x0000000912047223 */ /* 0x000fc80000000103 */
[----:B------:R-:W-:Y:S01]  /*06a0*/  FFMA R4, R8, R4, R9 ;  /* 0x0000000408047223 */ /* 0x000fe20000000009 */
[----:B-1----:R-:W-:Y:S06]  /*06b0*/  @!P0 BRA `(.L_x_40) ;  /* 0x0000000000108947 */ /* 0x002fec0003800000 */
[----:B------:R-:W-:Y:S01]  /*06c0*/  IMAD.MOV.U32 R4, RZ, RZ, R18 ;  /* 0x000000ffff047224 */ /* 0x000fe200078e0012 */
[----:B------:R-:W-:-:S07]  /*06d0*/  MOV R8, 0x6f0 ;  /* 0x000006f000087802 */ /* 0x000fce0000000f00 */
[----:B------:R-:W-:Y:S05]  /*06e0*/  CALL.REL.NOINC `($__internal_0_$__cuda_sm3x_div_rn_noftz_f32_slowpath) ;  /* 0x00000004000c7944 */ /* 0x000fea0003c00000 */
[----:B------:R-:W-:-:S07]  /*06f0*/  IMAD.MOV.U32 R4, RZ, RZ, R3 ;  /* 0x000000ffff047224 */ /* 0x000fce00078e0003 */
.L_x_40:
[----:B------:R-:W-:Y:S05]  /*0700*/  BSYNC.RECONVERGENT B0 ;  /* 0x0000000000007941 */ /* 0x000fea0003800200 */
.L_x_39:
[C---:B------:R-:W-:Y:S01]  /*0710*/  FSETP.GTU.AND P0, PT, R4.reuse, R11, PT ;  /* 0x0000000b0400720b */ /* 0x040fe20003f0c000 */
[----:B------:R-:W-:Y:S01]  /*0720*/  BSSY.RECONVERGENT B0, `(.L_x_41) ;  /* 0x0000019000007945 */ /* 0x000fe20003800200 */
[----:B------:R-:W-:Y:S01]  /*0730*/  FSETP.LE.AND P1, PT, R4, R15, PT ;  /* 0x0000000f0400720b */ /* 0x000fe20003f23000 */
[-C--:B------:R-:W-:Y:S01]  /*0740*/  FFMA R3, R17, R4.reuse, -R16 ;  /* 0x0000000411037223 */ /* 0x080fe20000000810 */
[----:B------:R-:W-:-:S04]  /*0750*/  FSETP.LE.AND P0, PT, R10, R4, !P0 ;  /* 0x000000040a00720b */ /* 0x000fc80004703000 */
[----:B------:R-:W-:-:S13]  /*0760*/  FSETP.LE.AND P0, PT, R12, R4, P0 ;  /* 0x000000040c00720b */ /* 0x000fda0000703000 */
[----:B------:R-:W-:Y:S05]  /*0770*/  @P0 BRA P1, `(.L_x_42) ;  /* 0x00000000004c0947 */ /* 0x000fea0000800000 */
[----:B------:R-:W0:Y:S01]  /*0780*/  MUFU.RCP R9, R2 ;  /* 0x0000000200097308 */ /* 0x000e220000001000 */
[----:B------:R-:W-:Y:S07]  /*0790*/  BSSY.RECONVERGENT B1, `(.L_x_43) ;  /* 0x000000c000017945 */ /* 0x000fee0003800200 */
[----:B------:R-:W1:Y:S01]  /*07a0*/  FCHK P0, R3, R2 ;  /* 0x0000000203007302 */ /* 0x000e620000000000 */
[----:B0-----:R-:W-:-:S04]  /*07b0*/  FFMA R4, -R2, R9, 1 ;  /* 0x3f80000002047423 */ /* 0x001fc80000000109 */
[----:B------:R-:W-:-:S04]  /*07c0*/  FFMA R4, R9, R4, R9 ;  /* 0x0000000409047223 */ /* 0x000fc80000000009 */
[----:B------:R-:W-:-:S04]  /*07d0*/  FFMA R9, R3, R4, RZ ;  /* 0x0000000403097223 */ /* 0x000fc800000000ff */
[----:B------:R-:W-:-:S04]  /*07e0*/  FFMA R8, -R2, R9, R3 ;  /* 0x0000000902087223 */ /* 0x000fc80000000103 */
[----:B------:R-:W-:Y:S01]  /*07f0*/  FFMA R4, R4, R8, R9 ;  /* 0x0000000804047223 */ /* 0x000fe20000000009 */
[----:B-1----:R-:W-:Y:S06]  /*0800*/  @!P0 BRA `(.L_x_44) ;  /* 0x0000000000108947 */ /* 0x002fec0003800000 */
[----:B------:R-:W-:Y:S02]  /*0810*/  MOV R4, R2 ;  /* 0x0000000200047202 */ /* 0x000fe40000000f00 */
[----:B------:R-:W-:-:S07]  /*0820*/  MOV R8, 0x840 ;  /* 0x0000084000087802 */ /* 0x000fce0000000f00 */
[----:B------:R-:W-:Y:S05]  /*0830*/  CALL.REL.NOINC `($__internal_0_$__cuda_sm3x_div_rn_noftz_f32_slowpath) ;  /* 0x0000000000b87944 */ /* 0x000fea0003c00000 */
[----:B------:R-:W-:-:S07]  /*0840*/  IMAD.MOV.U32 R4, RZ, RZ, R3 ;  /* 0x000000ffff047224 */ /* 0x000fce00078e0003 */
.L_x_44:
[----:B------:R-:W-:Y:S05]  /*0850*/  BSYNC.RECONVERGENT B1 ;  /* 0x0000000000017941 */ /* 0x000fea0003800200 */
.L_x_43:
[----:B------:R-:W-:-:S04]  /*0860*/  FSETP.GTU.AND P0, PT, R4, R7, PT ;  /* 0x000000070400720b */ /* 0x000fc80003f0c000 */
[----:B------:R-:W-:-:S04]  /*0870*/  FSETP.GTU.OR P0, PT, R6, R4, P0 ;  /* 0x000000040600720b */ /* 0x000fc8000070c400 */
[----:B------:R-:W-:-:S04]  /*0880*/  FSETP.GTU.OR P0, PT, R13, R4, P0 ;  /* 0x000000040d00720b */ /* 0x000fc8000070c400 */
[----:B------:R-:W-:-:S13]  /*0890*/  FSETP.GTU.OR P0, PT, R4, R14, P0 ;  /* 0x0000000e0400720b */ /* 0x000fda000070c400 */
[----:B------:R-:W-:Y:S05]  /*08a0*/  @P0 EXIT ;  /* 0x000000000000094d */ /* 0x000fea0003800000 */
.L_x_42:
[----:B------:R-:W-:Y:S05]  /*08b0*/  BSYNC.RECONVERGENT B0 ;  /* 0x0000000000007941 */ /* 0x000fea0003800200 */
.L_x_41:
[----:B------:R-:W-:Y:S01]  /*08c0*/  FADD R7, R7, -R6 ;  /* 0x8000000607077221 */ /* 0x000fe20000000000 */
[----:B------:R-:W-:Y:S03]  /*08d0*/  BSSY.RECONVERGENT B0, `(.L_x_45) ;  /* 0x000000e000007945 */ /* 0x000fe60003800200 */
[----:B------:R-:W0:Y:S08]  /*08e0*/  MUFU.RCP R3, R7 ;  /* 0x0000000700037308 */ /* 0x000e300000001000 */
        /* <DEDUP_REMOVED lines=8> */
[----:B------:R-:W-:Y:S02]  /*0970*/  MOV R4, R7 ;  /* 0x0000000700047202 */ /* 0x000fe40000000f00 */
[----:B------:R-:W-:-:S07]  /*0980*/  MOV R8, 0x9a0 ;  /* 0x000009a000087802 */ /* 0x000fce0000000f00 */
[----:B------:R-:W-:Y:S05]  /*0990*/  CALL.REL.NOINC `($__internal_0_$__cuda_sm3x_div_rn_noftz_f32_slowpath) ;  /* 0x0000000000607944 */ /* 0x000fea0003c00000 */
[----:B------:R-:W-:-:S07]  /*09a0*/  IMAD.MOV.U32 R6, RZ, RZ, R3 ;  /* 0x000000ffff067224 */ /* 0x000fce00078e0003 */
.L_x_46:
[----:B------:R-:W-:Y:S05]  /*09b0*/  BSYNC.RECONVERGENT B0 ;  /* 0x0000000000007941 */ /* 0x000fea0003800200 */
.L_x_45:
        /* <DEDUP_REMOVED lines=14> */
.L_x_48:
[----:B------:R-:W-:Y:S05]  /*0aa0*/  BSYNC.RECONVERGENT B0 ;  /* 0x0000000000007941 */ /* 0x000fea0003800200 */
.L_x_47:
[----:B------:R-:W-:-:S13]  /*0ab0*/  FSETP.NEU.AND P0, PT, R6, R3, PT ;  /* 0x000000030600720b */ /* 0x000fda0003f0d000 */
[----:B------:R-:W-:Y:S05]  /*0ac0*/  @!P0 EXIT ;  /* 0x000000000000894d */ /* 0x000fea0003800000 */
[----:B------:R-:W0:Y:S01]  /*0ad0*/  LDC.64 R2, c[0x0][0x388] ;  /* 0x0000e200ff027b82 */ /* 0x000e220000000a00 */
[----:B------:R-:W-:Y:S02]  /*0ae0*/  IMAD.MOV.U32 R7, RZ, RZ, 0x1869f ;  /* 0x0001869fff077424 */ /* 0x000fe400078e00ff */
[----:B0-----:R-:W-:-:S05]  /*0af0*/  IMAD.WIDE.U32 R2, R5, 0x4, R2 ;  /* 0x0000000405027825 */ /* 0x001fca00078e0002 */
[----:B------:R-:W-:Y:S01]  /*0b00*/  REDG.E.INC.STRONG.GPU desc[UR4][R2.64], R7 ;  /* 0x000000070200798e */ /* 0x000fe2000d92e104 */
[----:B------:R-:W-:Y:S05]  /*0b10*/  EXIT ;  /* 0x000000000000794d */ /* 0x000fea0003800000 */
        .weak           $__internal_0_$__cuda_sm3x_div_rn_noftz_f32_slowpath
        .type           $__internal_0_$__cuda_sm3x_div_rn_noftz_f32_slowpath,@function
        .size           $__internal_0_$__cuda_sm3x_div_rn_noftz_f32_slowpath,(.L_x_79 - $__internal_0_$__cuda_sm3x_div_rn_noftz_f32_slowpath)
$__internal_0_$__cuda_sm3x_div_rn_noftz_f32_slowpath:
[----:B------:R-:W-:Y:S01]  /*0b20*/  SHF.R.U32.HI R9, RZ, 0x17, R4 ;  /* 0x00000017ff097819 */ /* 0x000fe20000011604 */
[----:B------:R-:W-:Y:S01]  /*0b30*/  BSSY.RECONVERGENT B2, `(.L_x_49) ;  /* 0x0000062000027945 */ /* 0x000fe20003800200 */
[----:B------:R-:W-:Y:S02]  /*0b40*/  SHF.R.U32.HI R18, RZ, 0x17, R3 ;  /* 0x00000017ff127819 */ /* 0x000fe40000011603 */
[----:B------:R-:W-:Y:S02]  /*0b50*/  LOP3.LUT R9, R9, 0xff, RZ, 0xc0, !PT ;  /* 0x000000ff09097812 */ /* 0x000fe400078ec0ff */
[----:B------:R-:W-:-:S03]  /*0b60*/  LOP3.LUT R22, R18, 0xff, RZ, 0xc0, !PT ;  /* 0x000000ff12167812 */ /* 0x000fc600078ec0ff */
[----:B------:R-:W-:Y:S01]  /*0b70*/  VIADD R20, R9, 0xffffffff ;  /* 0xffffffff09147836 */ /* 0x000fe20000000000 */
[----:B------:R-:W-:-:S04]  /*0b80*/  IADD3 R19, PT, PT, R22, -0x1, RZ ;  /* 0xffffffff16137810 */ /* 0x000fc80007ffe0ff */
[----:B------:R-:W-:-:S04]  /*0b90*/  ISETP.GT.U32.AND P0, PT, R20, 0xfd, PT ;  /* 0x000000fd1400780c */ /* 0x000fc80003f04070 */
[----:B------:R-:W-:-:S13]  /*0ba0*/  ISETP.GT.U32.OR P0, PT, R19, 0xfd, P0 ;  /* 0x000000fd1300780c */ /* 0x000fda0000704470 */
[----:B------:R-:W-:Y:S01]  /*0bb0*/  @!P0 IMAD.MOV.U32 R18, RZ, RZ, RZ ;  /* 0x000000ffff128224 */ /* 0x000fe200078e00ff */
[----:B------:R-:W-:Y:S06]  /*0bc0*/  @!P0 BRA `(.L_x_50) ;  /* 0x00000000005c8947 */ /* 0x000fec0003800000 */
[----:B------:R-:W-:Y:S02]  /*0bd0*/  FSETP.GTU.FTZ.AND P0, PT, |R3|, +INF , PT ;  /* 0x7f8000000300780b */ /* 0x000fe40003f1c200 */
[----:B------:R-:W-:-:S04]  /*0be0*/  FSETP.GTU.FTZ.AND P1, PT, |R4|, +INF , PT ;  /* 0x7f8000000400780b */ /* 0x000fc80003f3c200 */
[----:B------:R-:W-:-:S13]  /*0bf0*/  PLOP3.LUT P0, PT, P0, P1, PT, 0xf8, 0x8f ;  /* 0x00000000008f781c */ /* 0x000fda0000703f70 */
[----:B------:R-:W-:Y:S05]  /*0c00*/  @P0 BRA `(.L_x_51) ;  /* 0x00000004004c0947 */ /* 0x000fea0003800000 */
[----:B------:R-:W-:-:S13]  /*0c10*/  LOP3.LUT P0, RZ, R4, 0x7fffffff, R3, 0xc8, !PT ;  /* 0x7fffffff04ff7812 */ /* 0x000fda000780c803 */
[----:B------:R-:W-:Y:S05]  /*0c20*/  @!P0 BRA `(.L_x_52) ;  /* 0x00000004003c8947 */ /* 0x000fea0003800000 */
[C---:B------:R-:W-:Y:S02]  /*0c30*/  FSETP.NEU.FTZ.AND P2, PT, |R3|.reuse, +INF , PT ;  /* 0x7f8000000300780b */ /* 0x040fe40003f5d200 */
[----:B------:R-:W-:Y:S02]  /*0c40*/  FSETP.NEU.FTZ.AND P1, PT, |R4|, +INF , PT ;  /* 0x7f8000000400780b */ /* 0x000fe40003f3d200 */
[----:B------:R-:W-:-:S11]  /*0c50*/  FSETP.NEU.FTZ.AND P0, PT, |R3|, +INF , PT ;  /* 0x7f8000000300780b */ /* 0x000fd60003f1d200 */
[----:B------:R-:W-:Y:S05]  /*0c60*/  @!P1 BRA !P2, `(.L_x_52) ;  /* 0x00000004002c9947 */ /* 0x000fea0005000000 */
[----:B------:R-:W-:-:S04]  /*0c70*/  LOP3.LUT P2, RZ, R3, 0x7fffffff, RZ, 0xc0, !PT ;  /* 0x7fffffff03ff7812 */ /* 0x000fc8000784c0ff */
[----:B------:R-:W-:-:S13]  /*0c80*/  PLOP3.LUT P1, PT, P1, P2, PT, 0x2f, 0xf2 ;  /* 0x0000000000f2781c */ /* 0x000fda0000f24577 */
[----:B------:R-:W-:Y:S05]  /*0c90*/  @P1 BRA `(.L_x_53) ;  /* 0x0000000400181947 */ /* 0x000fea0003800000 */
[----:B------:R-:W-:-:S04]  /*0ca0*/  LOP3.LUT P1, RZ, R4, 0x7fffffff, RZ, 0xc0, !PT ;  /* 0x7fffffff04ff7812 */ /* 0x000fc8000782c0ff */
[----:B------:R-:W-:-:S13]  /*0cb0*/  PLOP3.LUT P0, PT, P0, P1, PT, 0x2f, 0xf2 ;  /* 0x0000000000f2781c */ /* 0x000fda0000702577 */
[----:B------:R-:W-:Y:S05]  /*0cc0*/  @P0 BRA `(.L_x_54) ;  /* 0x0000000400000947 */ /* 0x000fea0003800000 */
[----:B------:R-:W-:Y:S02]  /*0cd0*/  ISETP.GE.AND P0, PT, R19, RZ, PT ;  /* 0x000000ff1300720c */ /* 0x000fe40003f06270 */
[----:B------:R-:W-:-:S11]  /*0ce0*/  ISETP.GE.AND P1, PT, R20, RZ, PT ;  /* 0x000000ff1400720c */ /* 0x000fd60003f26270 */
[----:B------:R-:W-:Y:S01]  /*0cf0*/  @P0 IMAD.MOV.U32 R18, RZ, RZ, RZ ;  /* 0x000000ffff120224 */ /* 0x000fe200078e00ff */
[----:B------:R-:W-:Y:S01]  /*0d00*/  @!P0 MOV R18, 0xffffffc0 ;  /* 0xffffffc000128802 */ /* 0x000fe20000000f00 */
[----:B------:R-:W-:Y:S01]  /*0d10*/  @!P0 FFMA R3, R3, 1.84467440737095516160e+19, RZ ;  /* 0x5f80000003038823 */ /* 0x000fe200000000ff */
[----:B------:R-:W-:-:S03]  /*0d20*/  @!P1 FFMA R4, R4, 1.84467440737095516160e+19, RZ ;  /* 0x5f80000004049823 */ /* 0x000fc600000000ff */
[----:B------:R-:W-:-:S07]  /*0d30*/  @!P1 VIADD R18, R18, 0x40 ;  /* 0x0000004012129836 */ /* 0x000fce0000000000 */
.L_x_50:
[----:B------:R-:W-:Y:S01]  /*0d40*/  LEA R19, R9, 0xc0800000, 0x17 ;  /* 0xc080000009137811 */ /* 0x000fe200078eb8ff */
[----:B------:R-:W-:Y:S01]  /*0d50*/  BSSY.RECONVERGENT B3, `(.L_x_55) ;  /* 0x0000036000037945 */ /* 0x000fe20003800200 */
[----:B------:R-:W-:-:S03]  /*0d60*/  IADD3 R22, PT, PT, R22, -0x7f, RZ ;  /* 0xffffff8116167810 */ /* 0x000fc60007ffe0ff */
[----:B------:R-:W-:Y:S02]  /*0d70*/  IMAD.IADD R21, R4, 0x1, -R19 ;  /* 0x0000000104157824 */ /* 0x000fe400078e0a13 */
[C---:B------:R-:W-:Y:S02]  /*0d80*/  IMAD R3, R22.reuse, -0x800000, R3 ;  /* 0xff80000016037824 */ /* 0x040fe400078e0203 */
[----:B------:R0:W1:Y:S01]  /*0d90*/  MUFU.RCP R4, R21 ;  /* 0x0000001500047308 */ /* 0x0000620000001000 */
[----:B------:R-:W-:Y:S01]  /*0da0*/  FADD.FTZ R20, -R21, -RZ ;  /* 0x800000ff15147221 */ /* 0x000fe20000010100 */
[----:B0-----:R-:W-:-:S05]  /*0db0*/  IADD3 R21, PT, PT, R22, 0x7f, -R9 ;  /* 0x0000007f16157810 */ /* 0x001fca0007ffe809 */
[----:B------:R-:W-:Y:S02]  /*0dc0*/  IMAD.IADD R18, R21, 0x1, R18 ;  /* 0x0000000115127824 */ /* 0x000fe400078e0212 */
[----:B-1----:R-:W-:-:S04]  /*0dd0*/  FFMA R19, R4, R20, 1 ;  /* 0x3f80000004137423 */ /* 0x002fc80000000014 */
[----:B------:R-:W-:-:S04]  /*0de0*/  FFMA R4, R4, R19, R4 ;  /* 0x0000001304047223 */ /* 0x000fc80000000004 */
[----:B------:R-:W-:-:S04]  /*0df0*/  FFMA R19, R3, R4, RZ ;  /* 0x0000000403137223 */ /* 0x000fc800000000ff */
[----:B------:R-:W-:-:S04]  /*0e00*/  FFMA R23, R20, R19, R3 ;  /* 0x0000001314177223 */ /* 0x000fc80000000003 */
[----:B------:R-:W-:-:S04]  /*0e10*/  FFMA R19, R4, R23, R19 ;  /* 0x0000001704137223 */ /* 0x000fc80000000013 */
[----:B------:R-:W-:-:S04]  /*0e20*/  FFMA R20, R20, R19, R3 ;  /* 0x0000001314147223 */ /* 0x000fc80000000003 */
[----:B------:R-:W-:-:S05]  /*0e30*/  FFMA R3, R4, R20, R19 ;  /* 0x0000001404037223 */ /* 0x000fca0000000013 */
[----:B------:R-:W-:-:S04]  /*0e40*/  SHF.R.U32.HI R9, RZ, 0x17, R3 ;  /* 0x00000017ff097819 */ /* 0x000fc80000011603 */
[----:B------:R-:W-:-:S05]  /*0e50*/  LOP3.LUT R9, R9, 0xff, RZ, 0xc0, !PT ;  /* 0x000000ff09097812 */ /* 0x000fca00078ec0ff */
[----:B------:R-:W-:-:S05]  /*0e60*/  IMAD.IADD R21, R9, 0x1, R18 ;  /* 0x0000000109157824 */ /* 0x000fca00078e0212 */
[----:B------:R-:W-:-:S04]  /*0e70*/  IADD3 R9, PT, PT, R21, -0x1, RZ ;  /* 0xffffffff15097810 */ /* 0x000fc80007ffe0ff */
[----:B------:R-:W-:-:S13]  /*0e80*/  ISETP.GE.U32.AND P0, PT, R9, 0xfe, PT ;  /* 0x000000fe0900780c */ /* 0x000fda0003f06070 */
[----:B------:R-:W-:Y:S05]  /*0e90*/  @!P0 BRA `(.L_x_56) ;  /* 0x0000000000808947 */ /* 0x000fea0003800000 */
[----:B------:R-:W-:-:S13]  /*0ea0*/  ISETP.GT.AND P0, PT, R21, 0xfe, PT ;  /* 0x000000fe1500780c */ /* 0x000fda0003f04270 */
[----:B------:R-:W-:Y:S05]  /*0eb0*/  @P0 BRA `(.L_x_57) ;  /* 0x00000000006c0947 */ /* 0x000fea0003800000 */
[----:B------:R-:W-:-:S13]  /*0ec0*/  ISETP.GE.AND P0, PT, R21, 0x1, PT ;  /* 0x000000011500780c */ /* 0x000fda0003f06270 */
[----:B------:R-:W-:Y:S05]  /*0ed0*/  @P0 BRA `(.L_x_58) ;  /* 0x0000000000740947 */ /* 0x000fea0003800000 */
[----:B------:R-:W-:Y:S02]  /*0ee0*/  ISETP.GE.AND P0, PT, R21, -0x18, PT ;  /* 0xffffffe81500780c */ /* 0x000fe40003f06270 */
[----:B------:R-:W-:-:S11]  /*0ef0*/  LOP3.LUT R3, R3, 0x80000000, RZ, 0xc0, !PT ;  /* 0x8000000003037812 */ /* 0x000fd600078ec0ff */
[----:B------:R-:W-:Y:S05]  /*0f00*/  @!P0 BRA `(.L_x_58) ;  /* 0x0000000000688947 */ /* 0x000fea0003800000 */
[CCC-:B------:R-:W-:Y:S01]  /*0f10*/  FFMA.RZ R9, R4.reuse, R20.reuse, R19.reuse ;  /* 0x0000001404097223 */ /* 0x1c0fe2000000c013 */
[C---:B------:R-:W-:Y:S02]  /*0f20*/  ISETP.NE.AND P2, PT, R21.reuse, RZ, PT ;  /* 0x000000ff1500720c */ /* 0x040fe40003f45270 */
[----:B------:R-:W-:Y:S02]  /*0f30*/  ISETP.NE.AND P1, PT, R21, RZ, PT ;  /* 0x000000ff1500720c */ /* 0x000fe40003f25270 */
[----:B------:R-:W-:Y:S01]  /*0f40*/  LOP3.LUT R18, R9, 0x7fffff, RZ, 0xc0, !PT ;  /* 0x007fffff09127812 */ /* 0x000fe200078ec0ff */
[CCC-:B------:R-:W-:Y:S01]  /*0f50*/  FFMA.RP R9, R4.reuse, R20.reuse, R19.reuse ;  /* 0x0000001404097223 */ /* 0x1c0fe20000008013 */
[----:B------:R-:W-:Y:S01]  /*0f60*/  FFMA.RM R4, R4, R20, R19 ;  /* 0x0000001404047223 */ /* 0x000fe20000004013 */
[----:B------:R-:W-:Y:S01]  /*0f70*/  VIADD R19, R21, 0x20 ;  /* 0x0000002015137836 */ /* 0x000fe20000000000 */
[----:B------:R-:W-:Y:S01]  /*0f80*/  LOP3.LUT R18, R18, 0x800000, RZ, 0xfc, !PT ;  /* 0x0080000012127812 */ /* 0x000fe200078efcff */
[----:B------:R-:W-:-:S02]  /*0f90*/  IMAD.MOV R20, RZ, RZ, -R21 ;  /* 0x000000ffff147224 */ /* 0x000fc400078e0a15 */
[----:B------:R-:W-:Y:S02]  /*0fa0*/  FSETP.NEU.FTZ.AND P0, PT, R9, R4, PT ;  /* 0x000000040900720b */ /* 0x000fe40003f1d000 */
[----:B------:R-:W-:Y:S02]  /*0fb0*/  SHF.L.U32 R19, R18, R19, RZ ;  /* 0x0000001312137219 */ /* 0x000fe400000006ff */
[----:B------:R-:W-:Y:S02]  /*0fc0*/  SEL R9, R20, RZ, P2 ;  /* 0x000000ff14097207 */ /* 0x000fe40001000000 */
[----:B------:R-:W-:Y:S02]  /*0fd0*/  ISETP.NE.AND P1, PT, R19, RZ, P1 ;  /* 0x000000ff1300720c */ /* 0x000fe40000f25270 */
[----:B------:R-:W-:Y:S02]  /*0fe0*/  SHF.R.U32.HI R9, RZ, R9, R18 ;  /* 0x00000009ff097219 */ /* 0x000fe40000011612 */
[----:B------:R-:W-:-:S02]  /*0ff0*/  PLOP3.LUT P0, PT, P0, P1, PT, 0xf8, 0x8f ;  /* 0x00000000008f781c */ /* 0x000fc40000703f70 */
[----:B------:R-:W-:Y:S02]  /*1000*/  SHF.R.U32.HI R19, RZ, 0x1, R9 ;  /* 0x00000001ff137819 */ /* 0x000fe40000011609 */
[----:B------:R-:W-:-:S04]  /*1010*/  SEL R4, RZ, 0x1, !P0 ;  /* 0x00000001ff047807 */ /* 0x000fc80004000000 */
[----:B------:R-:W-:-:S04]  /*1020*/  LOP3.LUT R4, R4, 0x1, R19, 0xf8, !PT ;  /* 0x0000000104047812 */ /* 0x000fc800078ef813 */
[----:B------:R-:W-:-:S04]  /*1030*/  LOP3.LUT R4, R4, R9, RZ, 0xc0, !PT ;  /* 0x0000000904047212 */ /* 0x000fc800078ec0ff */
[----:B------:R-:W-:-:S04]  /*1040*/  IADD3 R4, PT, PT, R19, R4, RZ ;  /* 0x0000000413047210 */ /* 0x000fc80007ffe0ff */
[----:B------:R-:W-:Y:S01]  /*1050*/  LOP3.LUT R3, R4, R3, RZ, 0xfc, !PT ;  /* 0x0000000304037212 */ /* 0x000fe200078efcff */
[----:B------:R-:W-:Y:S06]  /*1060*/  BRA `(.L_x_58) ;  /* 0x0000000000107947 */ /* 0x000fec0003800000 */
.L_x_57:
[----:B------:R-:W-:-:S04]  /*1070*/  LOP3.LUT R3, R3, 0x80000000, RZ, 0xc0, !PT ;  /* 0x8000000003037812 */ /* 0x000fc800078ec0ff */
[----:B------:R-:W-:Y:S01]  /*1080*/  LOP3.LUT R3, R3, 0x7f800000, RZ, 0xfc, !PT ;  /* 0x7f80000003037812 */ /* 0x000fe200078efcff */
[----:B------:R-:W-:Y:S06]  /*1090*/  BRA `(.L_x_58) ;  /* 0x0000000000047947 */ /* 0x000fec0003800000 */
.L_x_56:
[----:B------:R-:W-:-:S07]  /*10a0*/  IMAD R3, R18, 0x800000, R3 ;  /* 0x0080000012037824 */ /* 0x000fce00078e0203 */
.L_x_58:
[----:B------:R-:W-:Y:S05]  /*10b0*/  BSYNC.RECONVERGENT B3 ;  /* 0x0000000000037941 */ /* 0x000fea0003800200 */
.L_x_55:
[----:B------:R-:W-:Y:S05]  /*10c0*/  BRA `(.L_x_59) ;  /* 0x0000000000207947 */ /* 0x000fea0003800000 */
.L_x_54:
[----:B------:R-:W-:-:S04]  /*10d0*/  LOP3.LUT R3, R4, 0x80000000, R3, 0x48, !PT ;  /* 0x8000000004037812 */ /* 0x000fc800078e4803 */
[----:B------:R-:W-:Y:S01]  /*10e0*/  LOP3.LUT R3, R3, 0x7f800000, RZ, 0xfc, !PT ;  /* 0x7f80000003037812 */ /* 0x000fe200078efcff */
[----:B------:R-:W-:Y:S06]  /*10f0*/  BRA `(.L_x_59) ;  /* 0x0000000000147947 */ /* 0x000fec0003800000 */
.L_x_53:
[----:B------:R-:W-:Y:S01]  /*1100*/  LOP3.LUT R3, R4, 0x80000000, R3, 0x48, !PT ;  /* 0x8000000004037812 */ /* 0x000fe200078e4803 */
[----:B------:R-:W-:Y:S06]  /*1110*/  BRA `(.L_x_59) ;  /* 0x00000000000c7947 */ /* 0x000fec0003800000 */
.L_x_52:
[----:B------:R-:W0:Y:S01]  /*1120*/  MUFU.RSQ R3, -QNAN ;  /* 0xffc0000000037908 */ /* 0x000e220000001400 */
[----:B------:R-:W-:Y:S05]  /*1130*/  BRA `(.L_x_59) ;  /* 0x0000000000047947 */ /* 0x000fea0003800000 */
.L_x_51:
[----:B------:R-:W-:-:S07]  /*1140*/  FADD.FTZ R3, R3, R4 ;  /* 0x0000000403037221 */ /* 0x000fce0000010000 */
.L_x_59:
[----:B------:R-:W-:Y:S05]  /*1150*/  BSYNC.RECONVERGENT B2 ;  /* 0x0000000000027941 */ /* 0x000fea0003800200 */
.L_x_49:
[----:B------:R-:W-:-:S04]  /*1160*/  HFMA2 R9, -RZ, RZ, 0, 0 ;  /* 0x00000000ff097431 */ /* 0x000fc800000001ff */
[----:B0-----:R-:W-:Y:S05]  /*1170*/  RET.REL.NODEC R8 `(_Z20calculate_cross_cudaiPjPiS0_PfS1_) ;  /* 0xffffffec08a07950 */ /* 0x001fea0003c3ffff */
.L_x_60:
        /* <DEDUP_REMOVED lines=16> */
.L_x_79:


//--------------------- .text._Z21calculate_cross_cuda2PjiS_ --------------------------
	.section	.text._Z21calculate_cross_cuda2PjiS_,"ax",@progbits
	.align	128
        .global         _Z21calculate_cross_cuda2PjiS_
        .type           _Z21calculate_cross_cuda2PjiS_,@function
        .size           _Z21calculate_cross_cuda2PjiS_,(.L_x_86 - _Z21calculate_cross_cuda2PjiS_)
        .other          _Z21calculate_cross_cuda2PjiS_,@"STO_CUDA_ENTRY STV_DEFAULT"
_Z21calculate_cross_cuda2PjiS_:
.text._Z21calculate_cross_cuda2PjiS_:
[----:B------:R-:W-:Y:S01]  /*0000*/  LDC R1, c[0x0][0x37c] ;  /* 0x0000df00ff017b82 */ /* 0x000fe20000000800 */
[----:B------:R-:W0:Y:S01]  /*0010*/  S2R R9, SR_CTAID.X ;  /* 0x0000000000097919 */ /* 0x000e220000002500 */
[----:B------:R-:W1:Y:S01]  /*0020*/  LDCU UR4, c[0x0][0x360] ;  /* 0x00006c00ff0477ac */ /* 0x000e620008000800 */
[----:B------:R-:W-:Y:S01]  /*0030*/  BSSY.RECONVERGENT B0, `(.L_x_61) ;  /* 0x0000015000007945 */ /* 0x000fe20003800200 */
[----:B------:R-:W-:Y:S01]  /*0040*/  IMAD.MOV.U32 R7, RZ, RZ, RZ ;  /* 0x000000ffff077224 */ /* 0x000fe200078e00ff */
[----:B------:R-:W0:Y:S01]  /*0050*/  S2R R10, SR_TID.X ;  /* 0x00000000000a7919 */ /* 0x000e220000002100 */
[----:B------:R-:W2:Y:S01]  /*0060*/  LDCU UR5, c[0x0][0x388] ;  /* 0x00007100ff0577ac */ /* 0x000ea20008000800 */
[----:B------:R-:W3:Y:S01]  /*0070*/  LDCU.64 UR6, c[0x0][0x358] ;  /* 0x00006b00ff0677ac */ /* 0x000ee20008000a00 */
[----:B-1----:R-:W-:Y:S02]  /*0080*/  IMAD.U32 R6, RZ, RZ, UR4 ;  /* 0x00000004ff067e24 */ /* 0x002fe4000f8e00ff */
[----:B0-----:R-:W-:-:S05]  /*0090*/  IMAD R0, R9, UR4, R10 ;  /* 0x0000000409007c24 */ /* 0x001fca000f8e020a */
[----:B--2---:R-:W-:-:S13]  /*00a0*/  ISETP.GE.AND P0, PT, R0, UR5, PT ;  /* 0x0000000500007c0c */ /* 0x004fda000bf06270 */
[----:B---3--:R-:W-:Y:S05]  /*00b0*/  @P0 BRA `(.L_x_62) ;  /* 0x0000000000300947 */ /* 0x008fea0003800000 */
[----:B------:R-:W0:Y:S01]  /*00c0*/  LDC.64 R4, c[0x0][0x390] ;  /* 0x0000e400ff047b82 */ /* 0x000e220000000a00 */
[----:B------:R-:W1:Y:S01]  /*00d0*/  LDCU UR4, c[0x0][0x370] ;  /* 0x00006e00ff0477ac */ /* 0x000e620008000800 */
[----:B------:R-:W-:Y:S02]  /*00e0*/  IMAD.MOV.U32 R7, RZ, RZ, RZ ;  /* 0x000000ffff077224 */ /* 0x000fe400078e00ff */
[----:B-1----:R-:W-:-:S07]  /*00f0*/  IMAD R11, R6, UR4, RZ ;  /* 0x00000004060b7c24 */ /* 0x002fce000f8e02ff */
.L_x_63:
[----:B0-----:R-:W-:-:S06]  /*0100*/  IMAD.WIDE R2, R0, 0x4, R4 ;  /* 0x0000000400027825 */ /* 0x001fcc00078e0204 */
[----:B------:R-:W2:Y:S01]  /*0110*/  LDG.E R2, desc[UR6][R2.64] ;  /* 0x0000000602027981 */ /* 0x000ea2000c1e1900 */
[----:B------:R-:W-:-:S05]  /*0120*/  IMAD.IADD R0, R11, 0x1, R0 ;  /* 0x000000010b007824 */ /* 0x000fca00078e0200 */
[----:B------:R-:W-:Y:S02]  /*0130*/  ISETP.GE.AND P1, PT, R0, UR5, PT ;  /* 0x0000000500007c0c */ /* 0x000fe4000bf26270 */
[----:B--2---:R-:W-:Y:S02]  /*0140*/  ISETP.GT.U32.AND P0, PT, R2, 0x1, PT ;  /* 0x000000010200780c */ /* 0x004fe40003f04070 */
[----:B------:R-:W-:-:S04]  /*0150*/  IADD3 R8, PT, PT, R7, -0x1, R2 ;  /* 0xffffffff07087810 */ /* 0x000fc80007ffe002 */
[----:B------:R-:W-:-:S05]  /*0160*/  SEL R7, R8, R7, P0 ;  /* 0x0000000708077207 */ /* 0x000fca0000000000 */
[----:B------:R-:W-:Y:S05]  /*0170*/  @!P1 BRA `(.L_x_63) ;  /* 0xfffffffc00e09947 */ /* 0x000fea000383ffff */
.L_x_62:
[----:B------:R-:W-:Y:S05]  /*0180*/  BSYNC.RECONVERGENT B0 ;  /* 0x0000000000007941 */ /* 0x000fea0003800200 */
.L_x_61:
        /* <DEDUP_REMOVED lines=9> */
.L_x_65:
[----:B------:R-:W-:-:S04]  /*0220*/  SHF.R.U32.HI R5, RZ, 0x1, R6 ;  /* 0x00000001ff057819 */ /* 0x000fc80000011606 */
[----:B------:R-:W-:-:S13]  /*0230*/  ISETP.GE.U32.AND P1, PT, R10, R5, PT ;  /* 0x000000050a00720c */ /* 0x000fda0003f26070 */
[----:B------:R-:W-:Y:S01]  /*0240*/  @!P1 IMAD R2, R5, 0x4, R0 ;  /* 0x0000000405029824 */ /* 0x000fe200078e0200 */
[----:B------:R-:W-:Y:S05]  /*0250*/  @!P1 LDS R3, [R0] ;  /* 0x0000000000039984 */ /* 0x000fea0000000800 */
[----:B------:R-:W1:Y:S02]  /*0260*/  @!P1 LDS R2, [R2] ;  /* 0x0000000002029984 */ /* 0x000e640000000800 */
[----:B-1----:R-:W-:-:S05]  /*0270*/  @!P1 IMAD.IADD R3, R2, 0x1, R3 ;  /* 0x0000000102039824 */ /* 0x002fca00078e0203 */
[----:B------:R1:W-:Y:S01]  /*0280*/  @!P1 STS [R0], R3 ;  /* 0x0000000300009388 */ /* 0x0003e20000000800 */
[----:B------:R-:W-:Y:S01]  /*0290*/  BAR.SYNC.DEFER_BLOCKING 0x0 ;  /* 0x0000000000007b1d */ /* 0x000fe20000010000 */
[----:B------:R-:W-:Y:S01]  /*02a0*/  ISETP.GT.U32.AND P1, PT, R6, 0x3, PT ;  /* 0x000000030600780c */ /* 0x000fe20003f24070 */
[----:B------:R-:W-:-:S12]  /*02b0*/  IMAD.MOV.U32 R6, RZ, RZ, R5 ;  /* 0x000000ffff067224 */ /* 0x000fd800078e0005 */
[----:B-1----:R-:W-:Y:S05]  /*02c0*/  @P1 BRA `(.L_x_65) ;  /* 0xfffffffc00d41947 */ /* 0x002fea000383ffff */
.L_x_64:
[----:B------:R-:W-:Y:S05]  /*02d0*/  @P0 EXIT ;  /* 0x000000000000094d */ /* 0x000fea0003800000 */
[----:B------:R-:W1:Y:S01]  /*02e0*/  S2UR UR5, SR_CgaCtaId ;  /* 0x00000000000579c3 */ /* 0x000e620000008800 */
[----:B------:R-:W-:-:S07]  /*02f0*/  UMOV UR4, 0x400 ;  /* 0x0000040000047882 */ /* 0x000fce0000000000 */
[----:B------:R-:W2:Y:S01]  /*0300*/  LDC.64 R2, c[0x0][0x380] ;  /* 0x0000e000ff027b82 */ /* 0x000ea20000000a00 */
[----:B-1----:R-:W-:Y:S01]  /*0310*/  ULEA UR4, UR5, UR4, 0x18 ;  /* 0x0000000405047291 */ /* 0x002fe2000f8ec0ff */
[----:B--2---:R-:W-:-:S08]  /*0320*/  IMAD.WIDE.U32 R2, R9, 0x4, R2 ;  /* 0x0000000409027825 */ /* 0x004fd000078e0002 */
[----:B------:R-:W1:Y:S04]  /*0330*/  LDS R5, [UR4] ;  /* 0x00000004ff057984 */ /* 0x000e680008000800 */
[----:B-1----:R-:W-:Y:S01]  /*0340*/  STG.E desc[UR6][R2.64], R5 ;  /* 0x0000000502007986 */ /* 0x002fe2000c101906 */
[----:B------:R-:W-:Y:S05]  /*0350*/  EXIT ;  /* 0x000000000000794d */ /* 0x000fea0003800000 */
.L_x_66:
        /* <DEDUP_REMOVED lines=10> */
.L_x_86:


//--------------------- .text._Z21calculate_counts_cudaiiiPjPiS0_PfS1_ --------------------------
	.section	.text._Z21calculate_counts_cudaiiiPjPiS0_PfS1_,"ax",@progbits
	.align	128
        .global         _Z21calculate_counts_cudaiiiPjPiS0_PfS1_
        .type           _Z21calculate_counts_cudaiiiPjPiS0_PfS1_,@function
        .size           _Z21calculate_counts_cudaiiiPjPiS0_PfS1_,(.L_x_80 - _Z21calculate_counts_cudaiiiPjPiS0_PfS1_)
        .other          _Z21calculate_counts_cudaiiiPjPiS0_PfS1_,@"STO_CUDA_ENTRY STV_DEFAULT"
_Z21calculate_counts_cudaiiiPjPiS0_PfS1_:
.text._Z21calculate_counts_cudaiiiPjPiS0_PfS1_:
        /* <DEDUP_REMOVED lines=8> */
[----:B------:R-:W0:Y:S01]  /*0080*/  LDCU UR4, c[0x0][0x370] ;  /* 0x00006e00ff0477ac */ /* 0x000e220008000800 */
[----:B------:R-:W1:Y:S01]  /*0090*/  LDCU.64 UR6, c[0x0][0x358] ;  /* 0x00006b00ff0677ac */ /* 0x000e620008000a00 */
[----:B------:R-:W2:Y:S01]  /*00a0*/  LDCU.64 UR8, c[0x0][0x390] ;  /* 0x00007200ff0877ac */ /* 0x000ea20008000a00 */
[----:B0-----:R-:W-:-:S07]  /*00b0*/  IMAD R11, R11, UR4, RZ ;  /* 0x000000040b0b7c24 */ /* 0x001fce000f8e02ff */
.L_x_73:
[----:B0-----:R-:W0:Y:S01]  /*00c0*/  LDC.64 R2, c[0x0][0x3a8] ;  /* 0x0000ea00ff027b82 */ /* 0x001e220000000a00 */
[----:B------:R-:W3:Y:S07]  /*00d0*/  LDCU UR4, c[0x0][0x380] ;  /* 0x00007000ff0477ac */ /* 0x000eee0008000800 */
[----:B------:R-:W4:Y:S08]  /*00e0*/  LDC.64 R6, c[0x0][0x3b0] ;  /* 0x0000ec00ff067b82 */ /* 0x000f300000000a00 */
[----:B-1----:R-:W5:Y:S01]  /*00f0*/  LDC.64 R12, c[0x0][0x398] ;  /* 0x0000e600ff0c7b82 */ /* 0x002f620000000a00 */
[----:B0-----:R-:W-:-:S07]  /*0100*/  IMAD.WIDE R2, R8, 0x4, R2 ;  /* 0x0000000408027825 */ /* 0x001fce00078e0202 */
[----:B------:R-:W0:Y:S01]  /*0110*/  LDC.64 R14, c[0x0][0x3a0] ;  /* 0x0000e800ff0e7b82 */ /* 0x000e220000000a00 */
[----:B-12---:R-:W2:Y:S01]  /*0120*/  LDG.E R10, desc[UR6][R2.64] ;  /* 0x00000006020a7981 */ /* 0x006ea2000c1e1900 */
[----:B----4-:R-:W-:-:S06]  /*0130*/  IMAD.WIDE R6, R8, 0x4, R6 ;  /* 0x0000000408067825 */ /* 0x010fcc00078e0206 */
[----:B------:R-:W4:Y:S01]  /*0140*/  LDG.E R6, desc[UR6][R6.64] ;  /* 0x0000000606067981 */ /* 0x000f22000c1e1900 */
[----:B-----5:R-:W-:-:S06]  /*0150*/  IMAD.WIDE R12, R8, 0x4, R12 ;  /* 0x00000004080c7825 */ /* 0x020fcc00078e020c */
[----:B------:R-:W5:Y:S01]  /*0160*/  LDG.E R13, desc[UR6][R12.64] ;  /* 0x000000060c0d7981 */ /* 0x000f62000c1e1900 */
[----:B0-----:R-:W-:-:S06]  /*0170*/  IMAD.WIDE R14, R8, 0x4, R14 ;  /* 0x00000004080e7825 */ /* 0x001fcc00078e020e */
[----:B------:R-:W5:Y:S01]  /*0180*/  LDG.E R15, desc[UR6][R14.64] ;  /* 0x000000060e0f7981 */ /* 0x000f62000c1e1900 */
[----:B------:R-:W-:Y:S01]  /*0190*/  IMAD.IADD R8, R11, 0x1, R8 ;  /* 0x000000010b087824 */ /* 0x000fe200078e0208 */
[----:B------:R-:W-:Y:S04]  /*01a0*/  BSSY.RECONVERGENT B0, `(.L_x_67) ;  /* 0x0000016000007945 */ /* 0x000fe80003800200 */
[----:B---3--:R-:W-:Y:S01]  /*01b0*/  ISETP.GE.AND P0, PT, R8, UR4, PT ;  /* 0x0000000408007c0c */ /* 0x008fe2000bf06270 */
[----:B--2---:R-:W0:Y:S02]  /*01c0*/  F2F.F64.F32 R4, R10 ;  /* 0x0000000a00047310 */ /* 0x004e240000201800 */
[----:B0-----:R-:W-:-:S06]  /*01d0*/  DMUL R4, R4, 1.5 ;  /* 0x3ff8000004047828 */ /* 0x001fcc0000000000 */
[----:B------:R-:W0:Y:S04]  /*01e0*/  MUFU.RCP64H R3, R5 ;  /* 0x0000000500037308 */ /* 0x000e280000001800 */
[----:B------:R-:W-:-:S06]  /*01f0*/  VIADD R2, R5, 0x300402 ;  /* 0x0030040205027836 */ /* 0x000fcc0000000000 */
[----:B0-----:R-:W-:-:S08]  /*0200*/  DFMA R16, -R4, R2, 1 ;  /* 0x3ff000000410742b */ /* 0x001fd00000000102 */
[----:B------:R-:W-:Y:S01]  /*0210*/  DFMA R16, R16, R16, R16 ;  /* 0x000000101010722b */ /* 0x000fe20000000010 */
[----:B----4-:R-:W-:Y:S01]  /*0220*/  FMUL.RZ R18, R6, 0.15915493667125701904 ;  /* 0x3e22f98306127820 */ /* 0x010fe2000040c000 */
[----:B------:R-:W-:-:S06]  /*0230*/  FSETP.GEU.AND P1, PT, |R2|, 5.8789094863358348022e-39, PT ;  /* 0x004004020200780b */ /* 0x000fcc0003f2e200 */
[----:B------:R-:W-:Y:S01]  /*0240*/  DFMA R16, R2, R16, R2 ;  /* 0x000000100210722b */ /* 0x000fe20000000002 */
[----:B------:R0:W1:Y:S08]  /*0250*/  MUFU.COS R9, R18 ;  /* 0x0000001200097308 */ /* 0x0000700000000000 */
[----:B------:R0:W2:Y:S01]  /*0260*/  MUFU.SIN R0, R18 ;  /* 0x0000001200007308 */ /* 0x0000a20000000400 */
[----:B------:R-:W-:Y:S01]  /*0270*/  DFMA R6, -R4, R16, 1 ;  /* 0x3ff000000406742b */ /* 0x000fe20000000110 */
[----:B-----5:R-:W-:-:S02]  /*0280*/  I2FP.F32.S32 R13, R13 ;  /* 0x0000000d000d7245 */ /* 0x020fc40000201400 */
[----:B------:R-:W-:-:S05]  /*0290*/  I2FP.F32.S32 R15, R15 ;  /* 0x0000000f000f7245 */ /* 0x000fca0000201400 */
[----:B------:R-:W-:Y:S01]  /*02a0*/  DFMA R2, R16, R6, R16 ;  /* 0x000000061002722b */ /* 0x000fe20000000010 */
[----:B01----:R-:W-:Y:S10]  /*02b0*/  @P1 BRA `(.L_x_68) ;  /* 0x0000000000101947 */ /* 0x003ff40003800000 */
[----:B------:R-:W-:Y:S02]  /*02c0*/  LOP3.LUT R2, R5, 0x7fffffff, RZ, 0xc0, !PT ;  /* 0x7fffffff05027812 */ /* 0x000fe400078ec0ff */
[----:B------:R-:W-:Y:S02]  /*02d0*/  MOV R6, 0x300 ;  /* 0x0000030000067802 */ /* 0x000fe40000000f00 */
[----:B------:R-:W-:-:S07]  /*02e0*/  IADD3 R16, PT, PT, R2, -0x100000, RZ ;  /* 0xfff0000002107810 */ /* 0x000fce0007ffe0ff */
[----:B--2---:R-:W-:Y:S05]  /*02f0*/  CALL.REL.NOINC `($__internal_1_$__cuda_sm20_dblrcp_rn_slowpath_v3) ;  /* 0x0000000400447944 */ /* 0x004fea0003c00000 */
.L_x_68:
[----:B------:R-:W-:Y:S05]  /*0300*/  BSYNC.RECONVERGENT B0 ;  /* 0x0000000000007941 */ /* 0x000fea0003800200 */
.L_x_67:
[----:B------:R-:W0:Y:S01]  /*0310*/  LDC R20, c[0x0][0x388] ;  /* 0x0000e200ff147b82 */ /* 0x000e220000000800 */
[----:B------:R-:W-:Y:S01]  /*0320*/  BSSY.RECONVERGENT B0, `(.L_x_69) ;  /* 0x000004c000007945 */ /* 0x000fe20003800200 */
[----:B------:R-:W-:Y:S01]  /*0330*/  IMAD.MOV.U32 R16, RZ, RZ, RZ ;  /* 0x000000ffff107224 */ /* 0x000fe200078e00ff */
[----:B------:R-:W-:Y:S01]  /*0340*/  MOV R6, 0xffffffff ;  /* 0xffffffff00067802 */ /* 0x000fe20000000f00 */
[----:B------:R-:W-:-:S04]  /*0350*/  IMAD.MOV.U32 R7, RZ, RZ, -0x1 ;  /* 0xffffffffff077424 */ /* 0x000fc800078e00ff */
[----:B------:R-:W1:Y:S03]  /*0360*/  LDC R12, c[0x0][0x384] ;  /* 0x0000e100ff0c7b82 */ /* 0x000e660000000800 */
.L_x_72:
[-C--:B------:R-:W-:Y:S01]  /*0370*/  FMUL R14, R9, R16.reuse ;  /* 0x00000010090e7220 */ /* 0x080fe20000400000 */
[----:B--2---:R-:W-:Y:S01]  /*0380*/  FMUL R18, R0, R16 ;  /* 0x0000001000127220 */ /* 0x004fe20000400000 */
[----:B------:R-:W2:Y:S01]  /*0390*/  F2F.F64.F32 R4, R16 ;  /* 0x0000001000047310 */ /* 0x000ea20000201800 */
[----:B------:R-:W-:Y:S01]  /*03a0*/  BSSY.RECONVERGENT B1, `(.L_x_70) ;  /* 0x0000042000017945 */ /* 0x000fe20003800200 */
[C---:B------:R-:W-:Y:S01]  /*03b0*/  FFMA R14, R10.reuse, R14, R13 ;  /* 0x0000000e0a0e7223 */ /* 0x040fe2000000000d */
[----:B------:R-:W-:-:S05]  /*03c0*/  FFMA R17, -R10, R18, R15 ;  /* 0x000000120a117223 */ /* 0x000fca000000010f */
[----:B------:R-:W3:Y:S01]  /*03d0*/  F2I.TRUNC.NTZ R14, R14 ;  /* 0x0000000e000e7305 */ /* 0x000ee2000020f100 */
[----:B--2---:R-:W-:-:S07]  /*03e0*/  DADD R4, R4, R2 ;  /* 0x0000000004047229 */ /* 0x004fce0000000002 */
[----:B------:R-:W2:Y:S01]  /*03f0*/  F2I.TRUNC.NTZ R17, R17 ;  /* 0x0000001100117305 */ /* 0x000ea2000020f100 */
[----:B---3--:R-:W-:-:S07]  /*0400*/  ISETP.EQ.AND P3, PT, R14, R7, PT ;  /* 0x000000070e00720c */ /* 0x008fce0003f62270 */
[----:B------:R-:W3:Y:S01]  /*0410*/  F2F.F32.F64 R16, R4 ;  /* 0x0000000400107310 */ /* 0x000ee20000301000 */
[----:B--2---:R-:W-:Y:S02]  /*0420*/  ISETP.NE.AND P2, PT, R17, R6, PT ;  /* 0x000000061100720c */ /* 0x004fe40003f45270 */
[----:B---3--:R-:W-:-:S11]  /*0430*/  FSETP.GTU.AND P1, PT, R16, 1, PT ;  /* 0x3f8000001000780b */ /* 0x008fd60003f2c000 */
[----:B------:R-:W-:Y:S05]  /*0440*/  @!P2 BRA P3, `(.L_x_71) ;  /* 0x0000000000dca947 */ /* 0x000fea0001800000 */
[----:B0-----:R-:W-:Y:S02]  /*0450*/  IABS R18, R20 ;  /* 0x0000001400127213 */ /* 0x001fe40000000000 */
[----:B-1----:R-:W-:Y:S02]  /*0460*/  IABS R19, R12 ;  /* 0x0000000c00137213 */ /* 0x002fe40000000000 */
[----:B------:R-:W0:Y:S01]  /*0470*/  I2F.RP R21, R18 ;  /* 0x0000001200157306 */ /* 0x000e220000209400 */
[----:B------:R-:W-:Y:S02]  /*0480*/  IABS R24, R17 ;  /* 0x0000001100187213 */ /* 0x000fe40000000000 */
[----:B------:R-:W-:-:S05]  /*0490*/  ISETP.NE.AND P4, PT, R20, RZ, PT ;  /* 0x000000ff1400720c */ /* 0x000fca0003f85270 */
[----:B------:R-:W1:Y:S08]  /*04a0*/  I2F.RP R22, R19 ;  /* 0x0000001300167306 */ /* 0x000e700000209400 */
[----:B0-----:R-:W0:Y:S08]  /*04b0*/  MUFU.RCP R21, R21 ;  /* 0x0000001500157308 */ /* 0x001e300000001000 */
[----:B-1----:R-:W1:Y:S01]  /*04c0*/  MUFU.RCP R22, R22 ;  /* 0x0000001600167308 */ /* 0x002e620000001000 */
[----:B0-----:R-:W-:-:S07]  /*04d0*/  VIADD R4, R21, 0xffffffe ;  /* 0x0ffffffe15047836 */ /* 0x001fce0000000000 */
[----:B------:R0:W2:Y:S01]  /*04e0*/  F2I.FTZ.U32.TRUNC.NTZ R5, R4 ;  /* 0x0000000400057305 */ /* 0x0000a2000021f000 */
[----:B-1----:R-:W-:Y:S01]  /*04f0*/  VIADD R6, R22, 0xffffffe ;  /* 0x0ffffffe16067836 */ /* 0x002fe20000000000 */
[----:B------:R-:W-:-:S06]  /*0500*/  IABS R22, R14 ;  /* 0x0000000e00167213 */ /* 0x000fcc0000000000 */
[----:B------:R1:W3:Y:S01]  /*0510*/  F2I.FTZ.U32.TRUNC.NTZ R7, R6 ;  /* 0x0000000600077305 */ /* 0x0002e2000021f000 */
[----:B0-----:R-:W-:Y:S01]  /*0520*/  IMAD.MOV.U32 R4, RZ, RZ, RZ ;  /* 0x000000ffff047224 */ /* 0x001fe200078e00ff */
[----:B--2---:R-:W-:Y:S01]  /*0530*/  IADD3 R23, PT, PT, RZ, -R5, RZ ;  /* 0x80000005ff177210 */ /* 0x004fe20007ffe0ff */
[----:B-1----:R-:W-:-:S04]  /*0540*/  IMAD.MOV.U32 R6, RZ, RZ, RZ ;  /* 0x000000ffff067224 */ /* 0x002fc800078e00ff */
[----:B------:R-:W-:Y:S02]  /*0550*/  IMAD R23, R23, R18, RZ ;  /* 0x0000001217177224 */ /* 0x000fe400078e02ff */
[----:B---3--:R-:W-:Y:S02]  /*0560*/  IMAD.MOV R26, RZ, RZ, -R7 ;  /* 0x000000ffff1a7224 */ /* 0x008fe400078e0a07 */
[----:B------:R-:W-:Y:S01]  /*0570*/  IMAD.HI.U32 R4, R5, R23, R4 ;  /* 0x0000001705047227 */ /* 0x000fe200078e0004 */
[----:B------:R-:W-:-:S03]  /*0580*/  MOV R5, R24 ;  /* 0x0000001800057202 */ /* 0x000fc60000000f00 */
[----:B------:R-:W-:Y:S02]  /*0590*/  IMAD R21, R26, R19, RZ ;  /* 0x000000131a157224 */ /* 0x000fe400078e02ff */
[----:B------:R-:W-:-:S04]  /*05a0*/  IMAD.HI.U32 R4, R4, R5, RZ ;  /* 0x0000000504047227 */ /* 0x000fc800078e00ff */
[----:B------:R-:W-:Y:S01]  /*05b0*/  IMAD.HI.U32 R6, R7, R21, R6 ;  /* 0x0000001507067227 */ /* 0x000fe200078e0006 */
[----:B------:R-:W-:-:S03]  /*05c0*/  IADD3 R4, PT, PT, -R4, RZ, RZ ;  /* 0x000000ff04047210 */ /* 0x000fc60007ffe1ff */
[----:B------:R-:W-:Y:S02]  /*05d0*/  IMAD.MOV.U32 R7, RZ, RZ, R22 ;  /* 0x000000ffff077224 */ /* 0x000fe400078e0016 */
[----:B------:R-:W-:Y:S02]  /*05e0*/  IMAD R5, R18, R4, R5 ;  /* 0x0000000412057224 */ /* 0x000fe400078e0205 */
[----:B------:R-:W-:-:S03]  /*05f0*/  IMAD.HI.U32 R6, R6, R7, RZ ;  /* 0x0000000706067227 */ /* 0x000fc600078e00ff */
[----:B------:R-:W-:Y:S01]  /*0600*/  ISETP.GT.U32.AND P2, PT, R18, R5, PT ;  /* 0x000000051200720c */ /* 0x000fe20003f44070 */
[----:B------:R-:W-:-:S04]  /*0610*/  IMAD.MOV R6, RZ, RZ, -R6 ;  /* 0x000000ffff067224 */ /* 0x000fc800078e0a06 */
[----:B------:R-:W-:-:S05]  /*0620*/  IMAD R4, R19, R6, R7 ;  /* 0x0000000613047224 */ /* 0x000fca00078e0207 */
[----:B------:R-:W-:-:S03]  /*0630*/  ISETP.GT.U32.AND P3, PT, R19, R4, PT ;  /* 0x000000041300720c */ /* 0x000fc60003f64070 */
[----:B------:R-:W-:Y:S01]  /*0640*/  @!P2 IMAD.IADD R5, R5, 0x1, -R18 ;  /* 0x000000010505a824 */ /* 0x000fe200078e0a12 */
[----:B------:R-:W-:-:S04]  /*0650*/  ISETP.GE.AND P2, PT, R17, RZ, PT ;  /* 0x000000ff1100720c */ /* 0x000fc80003f46270 */
[----:B------:R-:W-:-:S05]  /*0660*/  ISETP.GT.U32.AND P5, PT, R18, R5, PT ;  /* 0x000000051200720c */ /* 0x000fca0003fa4070 */
[----:B------:R-:W-:Y:S02]  /*0670*/  @!P3 IADD3 R4, PT, PT, R4, -R19, RZ ;  /* 0x800000130404b210 */ /* 0x000fe40007ffe0ff */
[----:B------:R-:W-:Y:S02]  /*0680*/  ISETP.GE.AND P3, PT, R14, RZ, PT ;  /* 0x000000ff0e00720c */ /* 0x000fe40003f66270 */
[----:B------:R-:W-:-:S04]  /*0690*/  ISETP.GT.U32.AND P6, PT, R19, R4, PT ;  /* 0x000000041300720c */ /* 0x000fc80003fc4070 */
[----:B------:R-:W-:Y:S01]  /*06a0*/  @!P5 IMAD.IADD R5, R5, 0x1, -R18 ;  /* 0x000000010505d824 */ /* 0x000fe200078e0a12 */
[----:B------:R-:W-:-:S04]  /*06b0*/  ISETP.NE.AND P5, PT, R12, RZ, PT ;  /* 0x000000ff0c00720c */ /* 0x000fc80003fa5270 */
[----:B------:R-:W-:Y:S02]  /*06c0*/  @!P2 IADD3 R5, PT, PT, -R5, RZ, RZ ;  /* 0x000000ff0505a210 */ /* 0x000fe40007ffe1ff */
[----:B------:R-:W-:Y:S02]  /*06d0*/  @!P4 LOP3.LUT R5, RZ, R20, RZ, 0x33, !PT ;  /* 0x00000014ff05c212 */ /* 0x000fe400078e33ff */
[----:B------:R-:W-:Y:S01]  /*06e0*/  @!P6 IMAD.IADD R4, R4, 0x1, -R19 ;  /* 0x000000010404e824 */ /* 0x000fe200078e0a13 */
[----:B------:R-:W-:Y:S02]  /*06f0*/  MOV R19, 0x1869f ;  /* 0x0001869f00137802 */ /* 0x000fe40000000f00 */
[-C--:B------:R-:W-:Y:S02]  /*0700*/  IMAD R7, R5, R12.reuse, RZ ;  /* 0x0000000c05077224 */ /* 0x080fe400078e02ff */
[----:B------:R-:W-:Y:S01]  /*0710*/  @!P3 IMAD.MOV R4, RZ, RZ, -R4 ;  /* 0x000000ffff04b224 */ /* 0x000fe200078e0a04 */
[----:B------:R-:W-:-:S04]  /*0720*/  @!P5 LOP3.LUT R4, RZ, R12, RZ, 0x33, !PT ;  /* 0x0000000cff04d212 */ /* 0x000fc800078e33ff */
[----:B------:R-:W-:Y:S02]  /*0730*/  SHF.R.S32.HI R5, RZ, 0x1f, R4 ;  /* 0x0000001fff057819 */ /* 0x000fe40000011404 */
[----:B------:R-:W-:Y:S02]  /*0740*/  IADD3 R6, P2, PT, R7, R4, RZ ;  /* 0x0000000407067210 */ /* 0x000fe40007f5e0ff */
[----:B------:R-:W-:-:S05]  /*0750*/  SHF.R.S32.HI R4, RZ, 0x1f, R7 ;  /* 0x0000001fff047819 */ /* 0x000fca0000011407 */
[----:B------:R-:W-:Y:S01]  /*0760*/  IMAD.X R5, R4, 0x1, R5, P2 ;  /* 0x0000000104057824 */ /* 0x000fe200010e0605 */
[----:B------:R-:W-:-:S04]  /*0770*/  LEA R4, P2, R6, UR8, 0x2 ;  /* 0x0000000806047c11 */ /* 0x000fc8000f8410ff */
[----:B------:R-:W-:-:S05]  /*0780*/  LEA.HI.X R5, R6, UR9, R5, 0x2, P2 ;  /* 0x0000000906057c11 */ /* 0x000fca00090f1405 */
[----:B------:R2:W-:Y:S01]  /*0790*/  REDG.E.INC.STRONG.GPU desc[UR6][R4.64], R19 ;  /* 0x000000130400798e */ /* 0x0005e2000d92e106 */
[----:B------:R-:W-:Y:S02]  /*07a0*/  IMAD.MOV.U32 R7, RZ, RZ, R14 ;  /* 0x000000ffff077224 */ /* 0x000fe400078e000e */
[----:B------:R-:W-:-:S07]  /*07b0*/  IMAD.MOV.U32 R6, RZ, RZ, R17 ;  /* 0x000000ffff067224 */ /* 0x000fce00078e0011 */
.L_x_71:
[----:B------:R-:W-:Y:S05]  /*07c0*/  BSYNC.RECONVERGENT B1 ;  /* 0x0000000000017941 */ /* 0x000fea0003800200 */
.L_x_70:
[----:B------:R-:W-:Y:S05]  /*07d0*/  @!P1 BRA `(.L_x_72) ;  /* 0xfffffff800e49947 */ /* 0x000fea000383ffff */
[----:B------:R-:W-:Y:S05]  /*07e0*/  BSYNC.RECONVERGENT B0 ;  /* 0x0000000000007941 */ /* 0x000fea0003800200 */
.L_x_69:
[----:B------:R-:W-:Y:S05]  /*07f0*/  @!P0 BRA `(.L_x_73) ;  /* 0xfffffff800308947 */ /* 0x000fea000383ffff */
[----:B------:R-:W-:Y:S05]  /*0800*/  EXIT ;  /* 0x000000000000794d */ /* 0x000fea0003800000 */
        .weak           $__internal_1_$__cuda_sm20_dblrcp_rn_slowpath_v3
        .type           $__internal_1_$__cuda_sm20_dblrcp_rn_slowpath_v3,@function
        .size           $__internal_1_$__cuda_sm20_dblrcp_rn_slowpath_v3,(.L_x_80 - $__internal_1_$__cuda_sm20_dblrcp_rn_slowpath_v3)
$__internal_1_$__cuda_sm20_dblrcp_rn_slowpath_v3:
[----:B------:R-:W-:Y:S01]  /*0810*/  MOV R2, R4 ;  /* 0x0000000400027202 */ /* 0x000fe20000000f00 */
[----:B------:R-:W-:Y:S01]  /*0820*/  IMAD.MOV.U32 R3, RZ, RZ, R5 ;  /* 0x000000ffff037224 */ /* 0x000fe200078e0005 */
[----:B------:R-:W-:Y:S05]  /*0830*/  BSSY.RECONVERGENT B1, `(.L_x_74) ;  /* 0x0000024000017945 */ /* 0x000fea0003800200 */
[----:B------:R-:W-:-:S14]  /*0840*/  DSETP.GTU.AND P1, PT, |R2|, +INF , PT ;  /* 0x7ff000000200742a */ /* 0x000fdc0003f2c200 */
[----:B------:R-:W-:Y:S05]  /*0850*/  @P1 BRA `(.L_x_75) ;  /* 0x00000000007c1947 */ /* 0x000fea0003800000 */
[----:B------:R-:W-:-:S05]  /*0860*/  LOP3.LUT R7, R5, 0x7fffffff, RZ, 0xc0, !PT ;  /* 0x7fffffff05077812 */ /* 0x000fca00078ec0ff */
[----:B------:R-:W-:-:S05]  /*0870*/  VIADD R4, R7, 0xffffffff ;  /* 0xffffffff07047836 */ /* 0x000fca0000000000 */
[----:B------:R-:W-:-:S13]  /*0880*/  ISETP.GE.U32.AND P1, PT, R4, 0x7fefffff, PT ;  /* 0x7fefffff0400780c */ /* 0x000fda0003f26070 */
[----:B------:R-:W-:Y:S02]  /*0890*/  @P1 LOP3.LUT R5, R3, 0x7ff00000, RZ, 0x3c, !PT ;  /* 0x7ff0000003051812 */ /* 0x000fe400078e3cff */
[----:B------:R-:W-:Y:S01]  /*08a0*/  @P1 MOV R4, RZ ;  /* 0x000000ff00041202 */ /* 0x000fe20000000f00 */
[----:B------:R-:W-:Y:S06]  /*08b0*/  @P1 BRA `(.L_x_76) ;  /* 0x00000000006c1947 */ /* 0x000fec0003800000 */
[----:B------:R-:W-:-:S13]  /*08c0*/  ISETP.GE.U32.AND P1, PT, R7, 0x1000001, PT ;  /* 0x010000010700780c */ /* 0x000fda0003f26070 */
[----:B------:R-:W-:Y:S05]  /*08d0*/  @!P1 BRA `(.L_x_77) ;  /* 0x0000000000349947 */ /* 0x000fea0003800000 */
[----:B------:R-:W-:Y:S02]  /*08e0*/  VIADD R5, R3, 0xc0200000 ;  /* 0xc020000003057836 */ /* 0x000fe40000000000 */
[----:B------:R-:W-:Y:S02]  /*08f0*/  IMAD.MOV.U32 R4, RZ, RZ, R2 ;  /* 0x000000ffff047224 */ /* 0x000fe400078e0002 */
[----:B------:R-:W0:Y:S04]  /*0900*/  MUFU.RCP64H R17, R5 ;  /* 0x0000000500117308 */ /* 0x000e280000001800 */
[----:B0-----:R-:W-:-:S08]  /*0910*/  DFMA R18, -R4, R16, 1 ;  /* 0x3ff000000412742b */ /* 0x001fd00000000110 */
[----:B------:R-:W-:-:S08]  /*0920*/  DFMA R18, R18, R18, R18 ;  /* 0x000000121212722b */ /* 0x000fd00000000012 */
[----:B------:R-:W-:-:S08]  /*0930*/  DFMA R18, R16, R18, R16 ;  /* 0x000000121012722b */ /* 0x000fd00000000010 */
[----:B------:R-:W-:-:S08]  /*0940*/  DFMA R16, -R4, R18, 1 ;  /* 0x3ff000000410742b */ /* 0x000fd00000000112 */
[----:B------:R-:W-:-:S08]  /*0950*/  DFMA R16, R18, R16, R18 ;  /* 0x000000101210722b */ /* 0x000fd00000000012 */
[----:B------:R-:W-:-:S08]  /*0960*/  DMUL R16, R16, 2.2250738585072013831e-308 ;  /* 0x0010000010107828 */ /* 0x000fd00000000000 */
[----:B------:R-:W-:-:S08]  /*0970*/  DFMA R2, -R2, R16, 1 ;  /* 0x3ff000000202742b */ /* 0x000fd00000000110 */
[----:B------:R-:W-:-:S08]  /*0980*/  DFMA R2, R2, R2, R2 ;  /* 0x000000020202722b */ /* 0x000fd00000000002 */
[----:B------:R-:W-:Y:S01]  /*0990*/  DFMA R4, R16, R2, R16 ;  /* 0x000000021004722b */ /* 0x000fe20000000010 */
[----:B------:R-:W-:Y:S10]  /*09a0*/  BRA `(.L_x_76) ;  /* 0x0000000000307947 */ /* 0x000ff40003800000 */
.L_x_77:
[----:B------:R-:W-:Y:S01]  /*09b0*/  DMUL R2, R2, 8.11296384146066816958e+31 ;  /* 0x4690000002027828 */ /* 0x000fe20000000000 */
[----:B------:R-:W-:-:S05]  /*09c0*/  MOV R4, R16 ;  /* 0x0000001000047202 */ /* 0x000fca0000000f00 */
[----:B------:R-:W0:Y:S02]  /*09d0*/  MUFU.RCP64H R5, R3 ;  /* 0x0000000300057308 */ /* 0x000e240000001800 */
[----:B0-----:R-:W-:-:S08]  /*09e0*/  DFMA R16, -R2, R4, 1 ;  /* 0x3ff000000210742b */ /* 0x001fd00000000104 */
[----:B------:R-:W-:-:S08]  /*09f0*/  DFMA R16, R16, R16, R16 ;  /* 0x000000101010722b */ /* 0x000fd00000000010 */
[----:B------:R-:W-:-:S08]  /*0a00*/  DFMA R16, R4, R16, R4 ;  /* 0x000000100410722b */ /* 0x000fd00000000004 */
[----:B------:R-:W-:-:S08]  /*0a10*/  DFMA R4, -R2, R16, 1 ;  /* 0x3ff000000204742b */ /* 0x000fd00000000110 */
[----:B------:R-:W-:-:S08]  /*0a20*/  DFMA R4, R16, R4, R16 ;  /* 0x000000041004722b */ /* 0x000fd00000000010 */
[----:B------:R-:W-:Y:S01]  /*0a30*/  DMUL R4, R4, 8.11296384146066816958e+31 ;  /* 0x4690000004047828 */ /* 0x000fe20000000000 */
[----:B------:R-:W-:Y:S10]  /*0a40*/  BRA `(.L_x_76) ;  /* 0x0000000000087947 */ /* 0x000ff40003800000 */
.L_x_75:
[----:B------:R-:W-:Y:S01]  /*0a50*/  LOP3.LUT R5, R3, 0x80000, RZ, 0xfc, !PT ;  /* 0x0008000003057812 */ /* 0x000fe200078efcff */
[----:B------:R-:W-:-:S07]  /*0a60*/  IMAD.MOV.U32 R4, RZ, RZ, R2 ;  /* 0x000000ffff047224 */ /* 0x000fce00078e0002 */
.L_x_76:
[----:B------:R-:W-:Y:S05]  /*0a70*/  BSYNC.RECONVERGENT B1 ;  /* 0x0000000000017941 */ /* 0x000fea0003800200 */
.L_x_74:
[----:B------:R-:W-:Y:S01]  /*0a80*/  HFMA2 R7, -RZ, RZ, 0, 0 ;  /* 0x00000000ff077431 */ /* 0x000fe200000001ff */
[----:B------:R-:W-:Y:S01]  /*0a90*/  MOV R2, R4 ;  /* 0x0000000400027202 */ /* 0x000fe20000000f00 */
[----:B------:R-:W-:Y:S02]  /*0aa0*/  IMAD.MOV.U32 R3, RZ, RZ, R5 ;  /* 0x000000ffff037224 */ /* 0x000fe400078e0005 */
[----:B------:R-:W-:Y:S05]  /*0ab0*/  RET.REL.NODEC R6 `(_Z21calculate_counts_cudaiiiPjPiS0_PfS1_) ;  /* 0xfffffff406507950 */ /* 0x000fea0003c3ffff */
.L_x_78:
        /* <DEDUP_REMOVED lines=12> */
.L_x_80:


//--------------------- .nv.shared.reserved.0     --------------------------
	.section	.nv.shared.reserved.0,"aw",@nobits
	.weak		__nv_reservedSMEM_offset_0_alias
	.size		__nv_reservedSMEM_offset_0_alias, 0, 64
	.other		__nv_reservedSMEM_offset_0_alias,@"STO_CUDA_RESERVED_SHARED STV_DEFAULT"
__nv_reservedSMEM_offset_0_alias:
	.zero		0
	.zero		64


//--------------------- .nv.shared._Z12my_sum_arrayPjS_i --------------------------
	.section	.nv.shared._Z12my_sum_arrayPjS_i,"aw",@nobits
	.sectionflags	@""
	.align	4
.nv.shared._Z12my_sum_arrayPjS_i:
	.zero		5120


//--------------------- .nv.shared._Z20estimate_result_cudaPfPjifS_ --------------------------
	.section	.nv.shared._Z20estimate_result_cudaPfPjifS_,"aw",@nobits
	.sectionflags	@""
	.align	4
.nv.shared._Z20estimate_result_cudaPfPjifS_:
	.zero		5120


//--------------------- .nv.shared._Z21calculate_cross_cuda2PjiS_ --------------------------
	.section	.nv.shared._Z21calculate_cross_cuda2PjiS_,"aw",@nobits
	.sectionflags	@""
	.align	4
.nv.shared._Z21calculate_cross_cuda2PjiS_:
	.zero		5120


//--------------------- .nv.constant0._Z16draw_result_cudaPjifPf --------------------------
	.section	.nv.constant0._Z16draw_result_cudaPjifPf,"a",@progbits
	.sectionflags	@""
	.align	4
.nv.constant0._Z16draw_result_cudaPjifPf:
	.zero		920


//--------------------- .nv.constant0._Z12my_sum_arrayPjS_i --------------------------
	.section	.nv.constant0._Z12my_sum_arrayPjS_i,"a",@progbits
	.sectionflags	@""
	.align	4
.nv.constant0._Z12my_sum_arrayPjS_i:
	.zero		916


//--------------------- .nv.constant0._Z20estimate_result_cudaPfPjifS_ --------------------------
	.section	.nv.constant0._Z20estimate_result_cudaPfPjifS_,"a",@progbits
	.sectionflags	@""
	.align	4
.nv.constant0._Z20estimate_result_cudaPfPjifS_:
	.zero		928


//--------------------- .nv.constant0._Z7fillOnePfi --------------------------
	.section	.nv.constant0._Z7fillOnePfi,"a",@progbits
	.sectionflags	@""
	.align	4
.nv.constant0._Z7fillOnePfi:
	.zero		908


//--------------------- .nv.constant0._Z20calculate_cross_cudaiPjPiS0_PfS1_ --------------------------
	.section	.nv.constant0._Z20calculate_cross_cudaiPjPiS0_PfS1_,"a",@progbits
	.sectionflags	@""
	.align	4
.nv.constant0._Z20calculate_cross_cudaiPjPiS0_PfS1_:
	.zero		944


//--------------------- .nv.constant0._Z21calculate_cross_cuda2PjiS_ --------------------------
	.section	.nv.constant0._Z21calculate_cross_cuda2PjiS_,"a",@progbits
	.sectionflags	@""
	.align	4
.nv.constant0._Z21calculate_cross_cuda2PjiS_:
	.zero		920


//--------------------- .nv.constant0._Z21calculate_counts_cudaiiiPjPiS0_PfS1_ --------------------------
	.section	.nv.constant0._Z21calculate_counts_cudaiiiPjPiS0_PfS1_,"a",@progbits
	.sectionflags	@""
	.align	4
.nv.constant0._Z21calculate_counts_cudaiiiPjPiS0_PfS1_:
	.zero		952


//--------------------- SYMBOLS --------------------------

	.type		.nv.reservedSmem.offset0,@object
	.size		.nv.reservedSmem.offset0,0x4
	.type		.nv.reservedSmem.cap,@object
	.size		.nv.reservedSmem.cap,0x4
